	.target	sm_100a

	.elftype	@"ET_EXEC"


//--------------------- .note.nv.tkinfo           --------------------------
	.section	.note.nv.tkinfo,"",@"SHT_NOTE"
	.sectionflags	@"SHF_NOTE_NV_TKINFO"
	.tkinfo
        /*0018*/ 	.word	0x00000002
        /*0030*/ 	.string	""
        /*0030*/ 	.string	"ptxas"
        /*0030*/ 	.string	"Cuda compilation tools, release 13.0, V13.0.88"
        /*0030*/ 	.string	"Build cuda_13.0.r13.0/compiler.36424714_0"
        /*0030*/ 	.string	"-arch sm_100a -m 64 "



//--------------------- .note.nv.cuinfo           --------------------------
	.section	.note.nv.cuinfo,"",@"SHT_NOTE"
	.sectionflags	@"SHF_NOTE_NV_CUINFO"
        /*0018*/ 	.short	0x0002
        /*001a*/ 	.short	0x0064
        /*001c*/ 	.short	0x0082
	.zero		2


//--------------------- .nv.info                  --------------------------
	.section	.nv.info,"",@"SHT_CUDA_INFO"
	.align	4


	//----- nvinfo : EIATTR_REGCOUNT
	.align		4
        /*0000*/ 	.byte	0x04, 0x2f
        /*0002*/ 	.short	(.L_19 - .L_18)
	.align		4
.L_18:
        /*0004*/ 	.word	index@(_ZN7cutlass13device_kernelINS_4conv6kernel13ConvUniversalINS1_16ConvProblemShapeILNS1_8OperatorE0ELi2EEENS1_10collective14CollectiveConvINS1_47MainloopSm100TmaUmmaWarpSpecializedImplicitGemmILS5_0ELi16ELi2ELi1ELi2EN4cute5tupleIJNSA_1CILi2EEENSC_ILi1EEESE_EEEEENSB_IJNSC_ILi256EEENSC_ILi128EEENSB_IJNSC_ILi32EEEEEEEEENS_6half_tESM_NSA_8TiledMMAINSA_8MMA_AtomIJNSA_26SM100_MMA_F16BF16_2x1SM_SSISM_SM_fLi256ELi128ELNSA_4UMMA5MajorE0ELSR_0ELNSQ_7ScaleInE0ELSS_0EEEEEENSA_6LayoutINSB_IJSE_SE_SE_EEENSB_IJNSC_ILi0EEESX_SX_EEEEENSB_IJNSA_10UnderscoreES10_S10_EEEEENS7_6detail27Sm100ImplicitGemmTileTraitsINSA_25SM100_TMA_2SM_LOAD_IM2COLENSA_14ComposedLayoutINSA_7SwizzleILi2ELi4ELi3EEENSA_18smem_ptr_flag_bitsILi16EEENSV_INSB_IJNSC_ILi8EEESJ_EEENSB_IJSJ_SE_EEEEEEEvEENS14_INSA_18SM100_TMA_2SM_LOADES1F_vEEEENS_8epilogue10collective18CollectiveEpilogueINS1K_23Sm100TmaWarpSpecializedILi4ELi2ELi32ELb1ELb0EEEJNSB_IJSI_SI_SK_EEENSB_IJNSV_ISI_SE_EENSV_ISJ_SE_EEEEESM_NSB_IJNSB_IJlllEEESE_SX_EEESM_S1U_NS1K_6fusion15FusionCallbacksIS1O_NS1V_17LinearCombinationISM_fSM_fLNS_15FloatRoundStyleE2EEES1P_S1S_JEEENSA_5SM1004TMEM4LOAD26SM100_TMEM_LOAD_32dp32b32xENSA_20SM90_TMA_LOAD_IM2COLES1F_NSA_39AutoVectorizingCopyWithAssumedAlignmentILi128EEENSA_21SM90_TMA_STORE_IM2COLES1F_S27_S27_EEEvvEEEEvNT_6ParamsE)
        /*0008*/ 	.word	0x0000007e


	//----- nvinfo : EIATTR_FRAME_SIZE
	.align		4
.L_19:
        /*000c*/ 	.byte	0x04, 0x11
        /*000e*/ 	.short	(.L_21 - .L_20)
	.align		4
.L_20:
        /*0010*/ 	.word	index@($__internal_2_$__cuda_sm10x_tcgen05_guardrail_trap_unallocated_columns_being_dealloced)
        /*0014*/ 	.word	0x00000008


	//----- nvinfo : EIATTR_FRAME_SIZE
	.align		4
.L_21:
        /*0018*/ 	.byte	0x04, 0x11
        /*001a*/ 	.short	(.L_23 - .L_22)
	.align		4
.L_22:
        /*001c*/ 	.word	index@($__internal_1_$__cuda_sm10x_tcgen05_guardrail_trap_phase_invalid_during_alloc)
        /*0020*/ 	.word	0x00000008


	//----- nvinfo : EIATTR_FRAME_SIZE
	.align		4
.L_23:
        /*0024*/ 	.byte	0x04, 0x11
        /*0026*/ 	.short	(.L_25 - .L_24)
	.align		4
.L_24:
        /*0028*/ 	.word	index@($__internal_0_$__cuda_sm10x_tcgen05_guardrail_trap_col_being_dealloced_not_returned_by_alloc)
        /*002c*/ 	.word	0x00000008


	//----- nvinfo : EIATTR_FRAME_SIZE
	.align		4
.L_25:
        /*0030*/ 	.byte	0x04, 0x11
        /*0032*/ 	.short	(.L_27 - .L_26)
	.align		4
.L_26:
        /*0034*/ 	.word	index@(_ZN7cutlass13device_kernelINS_4conv6kernel13ConvUniversalINS1_16ConvProblemShapeILNS1_8OperatorE0ELi2EEENS1_10collective14CollectiveConvINS1_47MainloopSm100TmaUmmaWarpSpecializedImplicitGemmILS5_0ELi16ELi2ELi1ELi2EN4cute5tupleIJNSA_1CILi2EEENSC_ILi1EEESE_EEEEENSB_IJNSC_ILi256EEENSC_ILi128EEENSB_IJNSC_ILi32EEEEEEEEENS_6half_tESM_NSA_8TiledMMAINSA_8MMA_AtomIJNSA_26SM100_MMA_F16BF16_2x1SM_SSISM_SM_fLi256ELi128ELNSA_4UMMA5MajorE0ELSR_0ELNSQ_7ScaleInE0ELSS_0EEEEEENSA_6LayoutINSB_IJSE_SE_SE_EEENSB_IJNSC_ILi0EEESX_SX_EEEEENSB_IJNSA_10UnderscoreES10_S10_EEEEENS7_6detail27Sm100ImplicitGemmTileTraitsINSA_25SM100_TMA_2SM_LOAD_IM2COLENSA_14ComposedLayoutINSA_7SwizzleILi2ELi4ELi3EEENSA_18smem_ptr_flag_bitsILi16EEENSV_INSB_IJNSC_ILi8EEESJ_EEENSB_IJSJ_SE_EEEEEEEvEENS14_INSA_18SM100_TMA_2SM_LOADES1F_vEEEENS_8epilogue10collective18CollectiveEpilogueINS1K_23Sm100TmaWarpSpecializedILi4ELi2ELi32ELb1ELb0EEEJNSB_IJSI_SI_SK_EEENSB_IJNSV_ISI_SE_EENSV_ISJ_SE_EEEEESM_NSB_IJNSB_IJlllEEESE_SX_EEESM_S1U_NS1K_6fusion15FusionCallbacksIS1O_NS1V_17LinearCombinationISM_fSM_fLNS_15FloatRoundStyleE2EEES1P_S1S_JEEENSA_5SM1004TMEM4LOAD26SM100_TMEM_LOAD_32dp32b32xENSA_20SM90_TMA_LOAD_IM2COLES1F_NSA_39AutoVectorizingCopyWithAssumedAlignmentILi128EEENSA_21SM90_TMA_STORE_IM2COLES1F_S27_S27_EEEvvEEEEvNT_6ParamsE)
        /*0038*/ 	.word	0x00000008


	//----- nvinfo : EIATTR_MIN_STACK_SIZE
	.align		4
.L_27:
        /*003c*/ 	.byte	0x04, 0x12
        /*003e*/ 	.short	(.L_29 - .L_28)
	.align		4
.L_28:
        /*0040*/ 	.word	index@(_ZN7cutlass13device_kernelINS_4conv6kernel13ConvUniversalINS1_16ConvProblemShapeILNS1_8OperatorE0ELi2EEENS1_10collective14CollectiveConvINS1_47MainloopSm100TmaUmmaWarpSpecializedImplicitGemmILS5_0ELi16ELi2ELi1ELi2EN4cute5tupleIJNSA_1CILi2EEENSC_ILi1EEESE_EEEEENSB_IJNSC_ILi256EEENSC_ILi128EEENSB_IJNSC_ILi32EEEEEEEEENS_6half_tESM_NSA_8TiledMMAINSA_8MMA_AtomIJNSA_26SM100_MMA_F16BF16_2x1SM_SSISM_SM_fLi256ELi128ELNSA_4UMMA5MajorE0ELSR_0ELNSQ_7ScaleInE0ELSS_0EEEEEENSA_6LayoutINSB_IJSE_SE_SE_EEENSB_IJNSC_ILi0EEESX_SX_EEEEENSB_IJNSA_10UnderscoreES10_S10_EEEEENS7_6detail27Sm100ImplicitGemmTileTraitsINSA_25SM100_TMA_2SM_LOAD_IM2COLENSA_14ComposedLayoutINSA_7SwizzleILi2ELi4ELi3EEENSA_18smem_ptr_flag_bitsILi16EEENSV_INSB_IJNSC_ILi8EEESJ_EEENSB_IJSJ_SE_EEEEEEEvEENS14_INSA_18SM100_TMA_2SM_LOADES1F_vEEEENS_8epilogue10collective18CollectiveEpilogueINS1K_23Sm100TmaWarpSpecializedILi4ELi2ELi32ELb1ELb0EEEJNSB_IJSI_SI_SK_EEENSB_IJNSV_ISI_SE_EENSV_ISJ_SE_EEEEESM_NSB_IJNSB_IJlllEEESE_SX_EEESM_S1U_NS1K_6fusion15FusionCallbacksIS1O_NS1V_17LinearCombinationISM_fSM_fLNS_15FloatRoundStyleE2EEES1P_S1S_JEEENSA_5SM1004TMEM4LOAD26SM100_TMEM_LOAD_32dp32b32xENSA_20SM90_TMA_LOAD_IM2COLES1F_NSA_39AutoVectorizingCopyWithAssumedAlignmentILi128EEENSA_21SM90_TMA_STORE_IM2COLES1F_S27_S27_EEEvvEEEEvNT_6ParamsE)
        /*0044*/ 	.word	0x00000008
.L_29:


//--------------------- .nv.compat                --------------------------
	.section	.nv.compat,"",@"SHT_CUDA_COMPAT_INFO"
	.align	4
        /*0000*/ 	.byte	0x02, 0x09, 0x01, 0x00, 0x02, 0x02, 0x02, 0x00, 0x02, 0x05, 0x05, 0x00, 0x03, 0x07, 0x01, 0x01
        /*0010*/ 	.byte	0x02, 0x03, 0x01, 0x00, 0x02, 0x06, 0x01, 0x00, 0x04, 0x0b, 0x08, 0x00, 0x09, 0x00, 0x00, 0x00
        /*0020*/ 	.byte	0x00, 0x00, 0x00, 0x00


//--------------------- .nv.info._ZN7cutlass13device_kernelINS_4conv6kernel13ConvUniversalINS1_16ConvProblemShapeILNS1_8OperatorE0ELi2EEENS1_10collective14CollectiveConvINS1_47MainloopSm100TmaUmmaWarpSpecializedImplicitGemmILS5_0ELi16ELi2ELi1ELi2EN4cute5tupleIJNSA_1CILi2EEENSC_ILi1EEESE_EEEEENSB_IJNSC_ILi256EEENSC_ILi128EEENSB_IJNSC_ILi32EEEEEEEEENS_6half_tESM_NSA_8TiledMMAINSA_8MMA_AtomIJNSA_26SM100_MMA_F16BF16_2x1SM_SSISM_SM_fLi256ELi128ELNSA_4UMMA5MajorE0ELSR_0ELNSQ_7ScaleInE0ELSS_0EEEEEENSA_6LayoutINSB_IJSE_SE_SE_EEENSB_IJNSC_ILi0EEESX_SX_EEEEENSB_IJNSA_10UnderscoreES10_S10_EEEEENS7_6detail27Sm100ImplicitGemmTileTraitsINSA_25SM100_TMA_2SM_LOAD_IM2COLENSA_14ComposedLayoutINSA_7SwizzleILi2ELi4ELi3EEENSA_18smem_ptr_flag_bitsILi16EEENSV_INSB_IJNSC_ILi8EEESJ_EEENSB_IJSJ_SE_EEEEEEEvEENS14_INSA_18SM100_TMA_2SM_LOADES1F_vEEEENS_8epilogue10collective18CollectiveEpilogueINS1K_23Sm100TmaWarpSpecializedILi4ELi2ELi32ELb1ELb0EEEJNSB_IJSI_SI_SK_EEENSB_IJNSV_ISI_SE_EENSV_ISJ_SE_EEEEESM_NSB_IJNSB_IJlllEEESE_SX_EEESM_S1U_NS1K_6fusion15FusionCallbacksIS1O_NS1V_17LinearCombinationISM_fSM_fLNS_15FloatRoundStyleE2EEES1P_S1S_JEEENSA_5SM1004TMEM4LOAD26SM100_TMEM_LOAD_32dp32b32xENSA_20SM90_TMA_LOAD_IM2COLES1F_NSA_39AutoVectorizingCopyWithAssumedAlignmentILi128EEENSA_21SM90_TMA_STORE_IM2COLES1F_S27_S27_EEEvvEEEEvNT_6ParamsE --------------------------
	.section	.nv.info._ZN7cutlass13device_kernelINS_4conv6kernel13ConvUniversalINS1_16ConvProblemShapeILNS1_8OperatorE0ELi2EEENS1_10collective14CollectiveConvINS1_47MainloopSm100TmaUmmaWarpSpecializedImplicitGemmILS5_0ELi16ELi2ELi1ELi2EN4cute5tupleIJNSA_1CILi2EEENSC_ILi1EEESE_EEEEENSB_IJNSC_ILi256EEENSC_ILi128EEENSB_IJNSC_ILi32EEEEEEEEENS_6half_tESM_NSA_8TiledMMAINSA_8MMA_AtomIJNSA_26SM100_MMA_F16BF16_2x1SM_SSISM_SM_fLi256ELi128ELNSA_4UMMA5MajorE0ELSR_0ELNSQ_7ScaleInE0ELSS_0EEEEEENSA_6LayoutINSB_IJSE_SE_SE_EEENSB_IJNSC_ILi0EEESX_SX_EEEEENSB_IJNSA_10UnderscoreES10_S10_EEEEENS7_6detail27Sm100ImplicitGemmTileTraitsINSA_25SM100_TMA_2SM_LOAD_IM2COLENSA_14ComposedLayoutINSA_7SwizzleILi2ELi4ELi3EEENSA_18smem_ptr_flag_bitsILi16EEENSV_INSB_IJNSC_ILi8EEESJ_EEENSB_IJSJ_SE_EEEEEEEvEENS14_INSA_18SM100_TMA_2SM_LOADES1F_vEEEENS_8epilogue10collective18CollectiveEpilogueINS1K_23Sm100TmaWarpSpecializedILi4ELi2ELi32ELb1ELb0EEEJNSB_IJSI_SI_SK_EEENSB_IJNSV_ISI_SE_EENSV_ISJ_SE_EEEEESM_NSB_IJNSB_IJlllEEESE_SX_EEESM_S1U_NS1K_6fusion15FusionCallbacksIS1O_NS1V_17LinearCombinationISM_fSM_fLNS_15FloatRoundStyleE2EEES1P_S1S_JEEENSA_5SM1004TMEM4LOAD26SM100_TMEM_LOAD_32dp32b32xENSA_20SM90_TMA_LOAD_IM2COLES1F_NSA_39AutoVectorizingCopyWithAssumedAlignmentILi128EEENSA_21SM90_TMA_STORE_IM2COLES1F_S27_S27_EEEvvEEEEvNT_6ParamsE,"",@"SHT_CUDA_INFO"
	.sectionflags	@""
	.align	4


	//----- nvinfo : EIATTR_CUDA_API_VERSION
	.align		4
        /*0000*/ 	.byte	0x04, 0x37
        /*0002*/ 	.short	(.L_31 - .L_30)
.L_30:
        /*0004*/ 	.word	0x00000082


	//----- nvinfo : EIATTR_KPARAM_INFO
	.align		4
.L_31:
        /*0008*/ 	.byte	0x04, 0x17
        /*000a*/ 	.short	(.L_33 - .L_32)
.L_32:
        /*000c*/ 	.word	0x00000000
        /*0010*/ 	.short	0x0000
        /*0012*/ 	.short	0x0000
        /*0014*/ 	.byte	0x00, 0xf0, 0x01, 0x20


	//----- nvinfo : EIATTR_AT_ENTRY_FRAGMENTS
	.align		4
.L_33:
        /*0018*/ 	.byte	0x04, 0x4f
        /*001a*/ 	.short	(.L_35 - .L_34)


	//   ....[0]....
.L_34:
        /*001c*/ 	.word	0x00000007


	//----- nvinfo : EIATTR_RESERVED_SMEM_USED
	.align		4
.L_35:
        /*0020*/ 	.byte	0x01, 0x41
	.zero		2


	//----- nvinfo : EIATTR_SPARSE_MMA_MASK
	.align		4
        /*0024*/ 	.byte	0x03, 0x50
        /*0026*/ 	.short	0x0000


	//----- nvinfo : EIATTR_TCGEN05_2CTA_USED
	.align		4
        /*0028*/ 	.byte	0x01, 0x52
	.zero		2


	//----- nvinfo : EIATTR_MAXREG_COUNT
	.align		4
        /*002c*/ 	.byte	0x03, 0x1b
        /*002e*/ 	.short	0x00ff


	//----- nvinfo : EIATTR_NUM_BARRIERS
	.align		4
        /*0030*/ 	.byte	0x02, 0x4c
        /*0032*/ 	.byte	0x07
	.zero		1


	//----- nvinfo : EIATTR_EXTERNS
	.align		4
        /*0034*/ 	.byte	0x04, 0x0f
        /*0036*/ 	.short	(.L_37 - .L_36)


	//   ....[0]....
	.align		4
.L_36:
        /*0038*/ 	.word	index@(__assertfail)


	//----- nvinfo : EIATTR_MERCURY_ISA_VERSION
	.align		4
.L_37:
        /*003c*/ 	.byte	0x03, 0x5f
        /*003e*/ 	.short	0x0101


	//----- nvinfo : EIATTR_INT_WARP_WIDE_INSTR_OFFSETS
	.align		4
        /*0040*/ 	.byte	0x04, 0x31
        /*0042*/ 	.short	(.L_39 - .L_38)


	//   ....[0]....
.L_38:
        /*0044*/ 	.word	0x00000e00


	//   ....[1]....
        /*0048*/ 	.word	0x00000eb0


	//   ....[2]....
        /*004c*/ 	.word	0x000049e0


	//   ....[3]....
        /*0050*/ 	.word	0x00004a00


	//   ....[4]....
        /*0054*/ 	.word	0x00004a30


	//   ....[5]....
        /*0058*/ 	.word	0x000056e0


	//   ....[6]....
        /*005c*/ 	.word	0x00005760


	//   ....[7]....
        /*0060*/ 	.word	0x00005820


	//   ....[8]....
        /*0064*/ 	.word	0x000058e0


	//   ....[9]....
        /*0068*/ 	.word	0x000059a0


	//   ....[10]....
        /*006c*/ 	.word	0x00005a80


	//   ....[11]....
        /*0070*/ 	.word	0x00005b40


	//   ....[12]....
        /*0074*/ 	.word	0x00005c40


	//----- nvinfo : EIATTR_COOP_GROUP_MASK_REGIDS
	.align		4
.L_39:
        /*0078*/ 	.byte	0x04, 0x29
        /*007a*/ 	.short	(.L_41 - .L_40)


	//   ....[0]....
.L_40:
        /*007c*/ 	.word	0xffffffff


	//   ....[1]....
        /*0080*/ 	.word	0xffffffff


	//   ....[2]....
        /*0084*/ 	.word	0xffffffff


	//   ....[3]....
        /*0088*/ 	.word	0xffffffff


	//   ....[4]....
        /*008c*/ 	.word	0xffffffff


	//   ....[5]....
        /*0090*/ 	.word	0xffffffff


	//   ....[6]....
        /*0094*/ 	.word	0xffffffff


	//   ....[7]....
        /*0098*/ 	.word	0xffffffff


	//   ....[8]....
        /*009c*/ 	.word	0xffffffff


	//   ....[9]....
        /*00a0*/ 	.word	0xffffffff


	//   ....[10]....
        /*00a4*/ 	.word	0xffffffff


	//   ....[11]....
        /*00a8*/ 	.word	0xffffffff


	//   ....[12]....
        /*00ac*/ 	.word	0xffffffff


	//----- nvinfo : EIATTR_COOP_GROUP_INSTR_OFFSETS
	.align		4
.L_41:
        /*00b0*/ 	.byte	0x04, 0x28
        /*00b2*/ 	.short	(.L_43 - .L_42)


	//   ....[0]....
.L_42:
        /*00b4*/ 	.word	0x000000d0


	//   ....[1]....
        /*00b8*/ 	.word	0x00000540


	//   ....[2]....
        /*00bc*/ 	.word	0x00000890


	//   ....[3]....
        /*00c0*/ 	.word	0x00000a30


	//   ....[4]....
        /*00c4*/ 	.word	0x00000b30


	//   ....[5]....
        /*00c8*/ 	.word	0x00000c80


	//   ....[6]....
        /*00cc*/ 	.word	0x00000f20


	//   ....[7]....
        /*00d0*/ 	.word	0x000025e0


	//   ....[8]....
        /*00d4*/ 	.word	0x000039b0


	//   ....[9]....
        /*00d8*/ 	.word	0x00003e80


	//   ....[10]....
        /*00dc*/ 	.word	0x00003eb0


	//   ....[11]....
        /*00e0*/ 	.word	0x00004900


	//   ....[12]....
        /*00e4*/ 	.word	0x00004b00


	//----- nvinfo : EIATTR_VRC_CTA_INIT_COUNT
	.align		4
.L_43:
        /*00e8*/ 	.byte	0x02, 0x4a
        /*00ea*/ 	.byte	0x80
	.zero		1


	//----- nvinfo : EIATTR_SYSCALL_OFFSETS
	.align		4
        /*00ec*/ 	.byte	0x04, 0x46
        /*00ee*/ 	.short	(.L_45 - .L_44)


	//   ....[0]....
.L_44:
        /*00f0*/ 	.word	0x00006890


	//   ....[1]....
        /*00f4*/ 	.word	0x00006980


	//   ....[2]....
        /*00f8*/ 	.word	0x000072d0


	//   ....[3]....
        /*00fc*/ 	.word	0x00007f70


	//   ....[4]....
        /*0100*/ 	.word	0x00008be0


	//   ....[5]....
        /*0104*/ 	.word	0x00009840


	//----- nvinfo : EIATTR_MBARRIER_INSTR_OFFSETS
	.align		4
.L_45:
        /*0108*/ 	.byte	0x04, 0x39
        /*010a*/ 	.short	(.L_47 - .L_46)


	//   ....[0]....
.L_46:
        /*010c*/ 	.word	0x00000670
        /*0110*/ 	.word	0x000000ff
        /*0114*/ 	.word	0x00000000
        /*0118*/ 	.short	0x0100
        /*011a*/ 	.byte	0x04
	.zero		1


	//   ....[1]....
        /*011c*/ 	.word	0x00000680
        /*0120*/ 	.word	0x000000ff
        /*0124*/ 	.word	0x00000080
        /*0128*/ 	.short	0x0100
        /*012a*/ 	.byte	0x04
	.zero		1


	//   ....[2]....
        /*012c*/ 	.word	0x00000690
        /*0130*/ 	.word	0x000000ff
        /*0134*/ 	.word	0x00000008
        /*0138*/ 	.short	0x0100
        /*013a*/ 	.byte	0x04
	.zero		1


	//   ....[3]....
        /*013c*/ 	.word	0x000006a0
        /*0140*/ 	.word	0x000000ff
        /*0144*/ 	.word	0x00000088
        /*0148*/ 	.short	0x0100
        /*014a*/ 	.byte	0x04
	.zero		1


	//   ....[4]....
        /*014c*/ 	.word	0x000006b0
        /*0150*/ 	.word	0x000000ff
        /*0154*/ 	.word	0x00000010
        /*0158*/ 	.short	0x0100
        /*015a*/ 	.byte	0x04
	.zero		1


	//   ....[5]....
        /*015c*/ 	.word	0x000006c0
        /*0160*/ 	.word	0x000000ff
        /*0164*/ 	.word	0x00000090
        /*0168*/ 	.short	0x0100
        /*016a*/ 	.byte	0x04
	.zero		1


	//   ....[6]....
        /*016c*/ 	.word	0x000006d0
        /*0170*/ 	.word	0x000000ff
        /*0174*/ 	.word	0x00000018
        /*0178*/ 	.short	0x0100
        /*017a*/ 	.byte	0x04
	.zero		1


	//   ....[7]....
        /*017c*/ 	.word	0x000006e0
        /*0180*/ 	.word	0x000000ff
        /*0184*/ 	.word	0x00000098
        /*0188*/ 	.short	0x0100
        /*018a*/ 	.byte	0x04
	.zero		1


	//   ....[8]....
        /*018c*/ 	.word	0x000006f0
        /*0190*/ 	.word	0x000000ff
        /*0194*/ 	.word	0x00000020
        /*0198*/ 	.short	0x0100
        /*019a*/ 	.byte	0x04
	.zero		1


	//   ....[9]....
        /*019c*/ 	.word	0x00000700
        /*01a0*/ 	.word	0x000000ff
        /*01a4*/ 	.word	0x000000a0
        /*01a8*/ 	.short	0x0100
        /*01aa*/ 	.byte	0x04
	.zero		1


	//   ....[10]....
        /*01ac*/ 	.word	0x00000710
        /*01b0*/ 	.word	0x000000ff
        /*01b4*/ 	.word	0x00000028
        /*01b8*/ 	.short	0x0100
        /*01ba*/ 	.byte	0x04
	.zero		1


	//   ....[11]....
        /*01bc*/ 	.word	0x00000720
        /*01c0*/ 	.word	0x000000ff
        /*01c4*/ 	.word	0x000000a8
        /*01c8*/ 	.short	0x0100
        /*01ca*/ 	.byte	0x04
	.zero		1


	//   ....[12]....
        /*01cc*/ 	.word	0x00000730
        /*01d0*/ 	.word	0x000000ff
        /*01d4*/ 	.word	0x00000030
        /*01d8*/ 	.short	0x0100
        /*01da*/ 	.byte	0x04
	.zero		1


	//   ....[13]....
        /*01dc*/ 	.word	0x00000740
        /*01e0*/ 	.word	0x000000ff
        /*01e4*/ 	.word	0x000000b0
        /*01e8*/ 	.short	0x0100
        /*01ea*/ 	.byte	0x04
	.zero		1


	//   ....[14]....
        /*01ec*/ 	.word	0x00000750
        /*01f0*/ 	.word	0x000000ff
        /*01f4*/ 	.word	0x00000038
        /*01f8*/ 	.short	0x0100
        /*01fa*/ 	.byte	0x04
	.zero		1


	//   ....[15]....
        /*01fc*/ 	.word	0x00000760
        /*0200*/ 	.word	0x000000ff
        /*0204*/ 	.word	0x000000b8
        /*0208*/ 	.short	0x0100
        /*020a*/ 	.byte	0x04
	.zero		1


	//   ....[16]....
        /*020c*/ 	.word	0x00000770
        /*0210*/ 	.word	0x000000ff
        /*0214*/ 	.word	0x00000040
        /*0218*/ 	.short	0x0100
        /*021a*/ 	.byte	0x04
	.zero		1


	//   ....[17]....
        /*021c*/ 	.word	0x00000780
        /*0220*/ 	.word	0x000000ff
        /*0224*/ 	.word	0x000000c0
        /*0228*/ 	.short	0x0100
        /*022a*/ 	.byte	0x04
	.zero		1


	//   ....[18]....
        /*022c*/ 	.word	0x00000790
        /*0230*/ 	.word	0x000000ff
        /*0234*/ 	.word	0x00000048
        /*0238*/ 	.short	0x0100
        /*023a*/ 	.byte	0x04
	.zero		1


	//   ....[19]....
        /*023c*/ 	.word	0x000007a0
        /*0240*/ 	.word	0x000000ff
        /*0244*/ 	.word	0x000000c8
        /*0248*/ 	.short	0x0100
        /*024a*/ 	.byte	0x04
	.zero		1


	//   ....[20]....
        /*024c*/ 	.word	0x000007b0
        /*0250*/ 	.word	0x000000ff
        /*0254*/ 	.word	0x00000050
        /*0258*/ 	.short	0x0100
        /*025a*/ 	.byte	0x04
	.zero		1


	//   ....[21]....
        /*025c*/ 	.word	0x000007c0
        /*0260*/ 	.word	0x000000ff
        /*0264*/ 	.word	0x000000d0
        /*0268*/ 	.short	0x0100
        /*026a*/ 	.byte	0x04
	.zero		1


	//   ....[22]....
        /*026c*/ 	.word	0x000007d0
        /*0270*/ 	.word	0x000000ff
        /*0274*/ 	.word	0x00000058
        /*0278*/ 	.short	0x0100
        /*027a*/ 	.byte	0x04
	.zero		1


	//   ....[23]....
        /*027c*/ 	.word	0x000007e0
        /*0280*/ 	.word	0x000000ff
        /*0284*/ 	.word	0x000000d8
        /*0288*/ 	.short	0x0100
        /*028a*/ 	.byte	0x04
	.zero		1


	//   ....[24]....
        /*028c*/ 	.word	0x000007f0
        /*0290*/ 	.word	0x000000ff
        /*0294*/ 	.word	0x00000060
        /*0298*/ 	.short	0x0100
        /*029a*/ 	.byte	0x04
	.zero		1


	//   ....[25]....
        /*029c*/ 	.word	0x00000800
        /*02a0*/ 	.word	0x000000ff
        /*02a4*/ 	.word	0x000000e0
        /*02a8*/ 	.short	0x0100
        /*02aa*/ 	.byte	0x04
	.zero		1


	//   ....[26]....
        /*02ac*/ 	.word	0x00000810
        /*02b0*/ 	.word	0x000000ff
        /*02b4*/ 	.word	0x00000068
        /*02b8*/ 	.short	0x0100
        /*02ba*/ 	.byte	0x04
	.zero		1


	//   ....[27]....
        /*02bc*/ 	.word	0x00000820
        /*02c0*/ 	.word	0x000000ff
        /*02c4*/ 	.word	0x000000e8
        /*02c8*/ 	.short	0x0100
        /*02ca*/ 	.byte	0x04
	.zero		1


	//   ....[28]....
        /*02cc*/ 	.word	0x00000830
        /*02d0*/ 	.word	0x000000ff
        /*02d4*/ 	.word	0x00000070
        /*02d8*/ 	.short	0x0100
        /*02da*/ 	.byte	0x04
	.zero		1


	//   ....[29]....
        /*02dc*/ 	.word	0x00000840
        /*02e0*/ 	.word	0x000000ff
        /*02e4*/ 	.word	0x000000f0
        /*02e8*/ 	.short	0x0100
        /*02ea*/ 	.byte	0x04
	.zero		1


	//   ....[30]....
        /*02ec*/ 	.word	0x00000850
        /*02f0*/ 	.word	0x000000ff
        /*02f4*/ 	.word	0x00000078
        /*02f8*/ 	.short	0x0100
        /*02fa*/ 	.byte	0x04
	.zero		1


	//   ....[31]....
        /*02fc*/ 	.word	0x00000860
        /*0300*/ 	.word	0x000000ff
        /*0304*/ 	.word	0x000000f8
        /*0308*/ 	.short	0x0100
        /*030a*/ 	.byte	0x04
	.zero		1


	//   ....[32]....
        /*030c*/ 	.word	0x000009a0
        /*0310*/ 	.word	0x000000ff
        /*0314*/ 	.word	0x00000100
        /*0318*/ 	.short	0x0100
        /*031a*/ 	.byte	0x04
	.zero		1


	//   ....[33]....
        /*031c*/ 	.word	0x000009b0
        /*0320*/ 	.word	0x000000ff
        /*0324*/ 	.word	0x00000120
        /*0328*/ 	.short	0x0100
        /*032a*/ 	.byte	0x04
	.zero		1


	//   ....[34]....
        /*032c*/ 	.word	0x000009c0
        /*0330*/ 	.word	0x000000ff
        /*0334*/ 	.word	0x00000108
        /*0338*/ 	.short	0x0100
        /*033a*/ 	.byte	0x04
	.zero		1


	//   ....[35]....
        /*033c*/ 	.word	0x000009d0
        /*0340*/ 	.word	0x000000ff
        /*0344*/ 	.word	0x00000128
        /*0348*/ 	.short	0x0100
        /*034a*/ 	.byte	0x04
	.zero		1


	//   ....[36]....
        /*034c*/ 	.word	0x000009e0
        /*0350*/ 	.word	0x000000ff
        /*0354*/ 	.word	0x00000110
        /*0358*/ 	.short	0x0100
        /*035a*/ 	.byte	0x04
	.zero		1


	//   ....[37]....
        /*035c*/ 	.word	0x000009f0
        /*0360*/ 	.word	0x000000ff
        /*0364*/ 	.word	0x00000130
        /*0368*/ 	.short	0x0100
        /*036a*/ 	.byte	0x04
	.zero		1


	//   ....[38]....
        /*036c*/ 	.word	0x00000a00
        /*0370*/ 	.word	0x000000ff
        /*0374*/ 	.word	0x00000118
        /*0378*/ 	.short	0x0100
        /*037a*/ 	.byte	0x04
	.zero		1


	//   ....[39]....
        /*037c*/ 	.word	0x00000a10
        /*0380*/ 	.word	0x000000ff
        /*0384*/ 	.word	0x00000138
        /*0388*/ 	.short	0x0100
        /*038a*/ 	.byte	0x04
	.zero		1


	//   ....[40]....
        /*038c*/ 	.word	0x00000b00
        /*0390*/ 	.word	0x000000ff
        /*0394*/ 	.word	0x00000140
        /*0398*/ 	.short	0x0100
        /*039a*/ 	.byte	0x04
	.zero		1


	//   ....[41]....
        /*039c*/ 	.word	0x00000b10
        /*03a0*/ 	.word	0x000000ff
        /*03a4*/ 	.word	0x00000148
        /*03a8*/ 	.short	0x0100
        /*03aa*/ 	.byte	0x04
	.zero		1


	//   ....[42]....
        /*03ac*/ 	.word	0x00000c50
        /*03b0*/ 	.word	0x000000ff
        /*03b4*/ 	.word	0x00000150
        /*03b8*/ 	.short	0x0100
        /*03ba*/ 	.byte	0x06
	.zero		1


	//   ....[43]....
        /*03bc*/ 	.word	0x00000c60
        /*03c0*/ 	.word	0x000000ff
        /*03c4*/ 	.word	0x00000158
        /*03c8*/ 	.short	0x0100
        /*03ca*/ 	.byte	0x06
	.zero		1


	//   ....[44]....
        /*03cc*/ 	.word	0x00000da0
        /*03d0*/ 	.word	0x000000ff
        /*03d4*/ 	.word	0x00000160
        /*03d8*/ 	.short	0x0100
        /*03da*/ 	.byte	0x04
	.zero		1


	//   ....[45]....
        /*03dc*/ 	.word	0x00000db0
        /*03e0*/ 	.word	0x000000ff
        /*03e4*/ 	.word	0x00000170
        /*03e8*/ 	.short	0x0100
        /*03ea*/ 	.byte	0x04
	.zero		1


	//   ....[46]....
        /*03ec*/ 	.word	0x00000dc0
        /*03f0*/ 	.word	0x000000ff
        /*03f4*/ 	.word	0x00000168
        /*03f8*/ 	.short	0x0100
        /*03fa*/ 	.byte	0x04
	.zero		1


	//   ....[47]....
        /*03fc*/ 	.word	0x00000dd0
        /*0400*/ 	.word	0x000000ff
        /*0404*/ 	.word	0x00000178
        /*0408*/ 	.short	0x0100
        /*040a*/ 	.byte	0x04
	.zero		1


	//   ....[48]....
        /*040c*/ 	.word	0x00000ed0
        /*0410*/ 	.word	0x000000ff
        /*0414*/ 	.word	0x00000180
        /*0418*/ 	.short	0x0100
        /*041a*/ 	.byte	0x06
	.zero		1


	//   ....[49]....
        /*041c*/ 	.word	0x00001a10
        /*0420*/ 	.word	0x000000ff
        /*0424*/ 	.word	0x00000080
        /*0428*/ 	.short	0x010a
        /*042a*/ 	.byte	0x04
	.zero		1


	//   ....[50]....
        /*042c*/ 	.word	0x00001c90
        /*0430*/ 	.word	0x000000ff
        /*0434*/ 	.word	0x00000080
        /*0438*/ 	.short	0x010a
        /*043a*/ 	.byte	0x09
	.zero		1


	//   ....[51]....
        /*043c*/ 	.word	0x00001e40
        /*0440*/ 	.word	0x000000ff
        /*0444*/ 	.word	0x00000080
        /*0448*/ 	.short	0x010a
        /*044a*/ 	.byte	0x07
	.zero		1


	//   ....[52]....
        /*044c*/ 	.word	0x00002010
        /*0450*/ 	.word	0x000000ff
        /*0454*/ 	.word	0x00000148
        /*0458*/ 	.short	0x0101
        /*045a*/ 	.byte	0x19
	.zero		1


	//   ....[53]....
        /*045c*/ 	.word	0x00002040
        /*0460*/ 	.word	0x000000ff
        /*0464*/ 	.word	0x00000080
        /*0468*/ 	.short	0x010a
        /*046a*/ 	.byte	0x04
	.zero		1


	//   ....[54]....
        /*046c*/ 	.word	0x00002260
        /*0470*/ 	.word	0x000000ff
        /*0474*/ 	.word	0x00000080
        /*0478*/ 	.short	0x010a
        /*047a*/ 	.byte	0x09
	.zero		1


	//   ....[55]....
        /*047c*/ 	.word	0x00002410
        /*0480*/ 	.word	0x000000ff
        /*0484*/ 	.word	0x00000080
        /*0488*/ 	.short	0x010a
        /*048a*/ 	.byte	0x07
	.zero		1


	//   ....[56]....
        /*048c*/ 	.word	0x000025f0
        /*0490*/ 	.word	0x000000ff
        /*0494*/ 	.word	0x00000150
        /*0498*/ 	.short	0x010a
        /*049a*/ 	.byte	0x19
	.zero		1


	//   ....[57]....
        /*049c*/ 	.word	0x000026b0
        /*04a0*/ 	.word	0x000000ff
        /*04a4*/ 	.word	0x00000000
        /*04a8*/ 	.short	0x0101
        /*04aa*/ 	.byte	0x04
	.zero		1


	//   ....[58]....
        /*04ac*/ 	.word	0x00002cb0
        /*04b0*/ 	.word	0x000000ff
        /*04b4*/ 	.word	0x00000000
        /*04b8*/ 	.short	0x010a
        /*04ba*/ 	.byte	0x04
	.zero		1


	//   ....[59]....
        /*04bc*/ 	.word	0x00002d50
        /*04c0*/ 	.word	0x000000ff
        /*04c4*/ 	.word	0x00000000
        /*04c8*/ 	.short	0x010a
        /*04ca*/ 	.byte	0x05
	.zero		1


	//   ....[60]....
        /*04cc*/ 	.word	0x00002df0
        /*04d0*/ 	.word	0x000000ff
        /*04d4*/ 	.word	0x00000000
        /*04d8*/ 	.short	0x010a
        /*04da*/ 	.byte	0x05
	.zero		1


	//   ....[61]....
        /*04dc*/ 	.word	0x00002e90
        /*04e0*/ 	.word	0x000000ff
        /*04e4*/ 	.word	0x00000000
        /*04e8*/ 	.short	0x010a
        /*04ea*/ 	.byte	0x05
	.zero		1


	//   ....[62]....
        /*04ec*/ 	.word	0x00002f30
        /*04f0*/ 	.word	0x000000ff
        /*04f4*/ 	.word	0x00000000
        /*04f8*/ 	.short	0x010a
        /*04fa*/ 	.byte	0x05
	.zero		1


	//   ....[63]....
        /*04fc*/ 	.word	0x00002fd0
        /*0500*/ 	.word	0x000000ff
        /*0504*/ 	.word	0x00000000
        /*0508*/ 	.short	0x010a
        /*050a*/ 	.byte	0x05
	.zero		1


	//   ....[64]....
        /*050c*/ 	.word	0x00003070
        /*0510*/ 	.word	0x000000ff
        /*0514*/ 	.word	0x00000000
        /*0518*/ 	.short	0x010a
        /*051a*/ 	.byte	0x05
	.zero		1


	//   ....[65]....
        /*051c*/ 	.word	0x00003110
        /*0520*/ 	.word	0x000000ff
        /*0524*/ 	.word	0x00000000
        /*0528*/ 	.short	0x010a
        /*052a*/ 	.byte	0x05
	.zero		1


	//   ....[66]....
        /*052c*/ 	.word	0x000031b0
        /*0530*/ 	.word	0x000000ff
        /*0534*/ 	.word	0x00000000
        /*0538*/ 	.short	0x010a
        /*053a*/ 	.byte	0x05
	.zero		1


	//   ....[67]....
        /*053c*/ 	.word	0x00003250
        /*0540*/ 	.word	0x000000ff
        /*0544*/ 	.word	0x00000000
        /*0548*/ 	.short	0x010a
        /*054a*/ 	.byte	0x05
	.zero		1


	//   ....[68]....
        /*054c*/ 	.word	0x000032f0
        /*0550*/ 	.word	0x000000ff
        /*0554*/ 	.word	0x00000000
        /*0558*/ 	.short	0x010a
        /*055a*/ 	.byte	0x05
	.zero		1


	//   ....[69]....
        /*055c*/ 	.word	0x00003390
        /*0560*/ 	.word	0x000000ff
        /*0564*/ 	.word	0x00000000
        /*0568*/ 	.short	0x010a
        /*056a*/ 	.byte	0x05
	.zero		1


	//   ....[70]....
        /*056c*/ 	.word	0x00003430
        /*0570*/ 	.word	0x000000ff
        /*0574*/ 	.word	0x00000000
        /*0578*/ 	.short	0x010a
        /*057a*/ 	.byte	0x05
	.zero		1


	//   ....[71]....
        /*057c*/ 	.word	0x000034d0
        /*0580*/ 	.word	0x000000ff
        /*0584*/ 	.word	0x00000000
        /*0588*/ 	.short	0x010a
        /*058a*/ 	.byte	0x05
	.zero		1


	//   ....[72]....
        /*058c*/ 	.word	0x00003570
        /*0590*/ 	.word	0x000000ff
        /*0594*/ 	.word	0x00000000
        /*0598*/ 	.short	0x010a
        /*059a*/ 	.byte	0x05
	.zero		1


	//   ....[73]....
        /*059c*/ 	.word	0x00003620
        /*05a0*/ 	.word	0x00000000
        /*05a4*/ 	.word	0x00000000
        /*05a8*/ 	.short	0x010a
        /*05aa*/ 	.byte	0xff
	.zero		1


	//   ....[74]....
        /*05ac*/ 	.word	0x00003770
        /*05b0*/ 	.word	0x000000ff
        /*05b4*/ 	.word	0x00000158
        /*05b8*/ 	.short	0x010a
        /*05ba*/ 	.byte	0x04
	.zero		1


	//   ....[75]....
        /*05bc*/ 	.word	0x00003810
        /*05c0*/ 	.word	0x000000ff
        /*05c4*/ 	.word	0x00000150
        /*05c8*/ 	.short	0x010a
        /*05ca*/ 	.byte	0x04
	.zero		1


	//   ....[76]....
        /*05cc*/ 	.word	0x000038b0
        /*05d0*/ 	.word	0x000000ff
        /*05d4*/ 	.word	0x00000000
        /*05d8*/ 	.short	0x0101
        /*05da*/ 	.byte	0x05
	.zero		1


	//   ....[77]....
        /*05dc*/ 	.word	0x000038f0
        /*05e0*/ 	.word	0x000000ff
        /*05e4*/ 	.word	0x00000158
        /*05e8*/ 	.short	0x0106
        /*05ea*/ 	.byte	0x04
	.zero		1


	//   ....[78]....
        /*05ec*/ 	.word	0x00003930
        /*05f0*/ 	.word	0x00000000
        /*05f4*/ 	.word	0x00000158
        /*05f8*/ 	.short	0x010a
        /*05fa*/ 	.byte	0xff
	.zero		1


	//   ....[79]....
        /*05fc*/ 	.word	0x00003b80
        /*0600*/ 	.word	0x000000ff
        /*0604*/ 	.word	0x00000008
        /*0608*/ 	.short	0x010a
        /*060a*/ 	.byte	0x05
	.zero		1


	//   ....[80]....
        /*060c*/ 	.word	0x00003ba0
        /*0610*/ 	.word	0x000000ff
        /*0614*/ 	.word	0x00000008
        /*0618*/ 	.short	0x010a
        /*061a*/ 	.byte	0x05
	.zero		1


	//   ....[81]....
        /*061c*/ 	.word	0x00003d30
        /*0620*/ 	.word	0x000000ff
        /*0624*/ 	.word	0x00000008
        /*0628*/ 	.short	0x010a
        /*062a*/ 	.byte	0x05
	.zero		1


	//   ....[82]....
        /*062c*/ 	.word	0x00003d50
        /*0630*/ 	.word	0x000000ff
        /*0634*/ 	.word	0x00000008
        /*0638*/ 	.short	0x010a
        /*063a*/ 	.byte	0x05
	.zero		1


	//   ....[83]....
        /*063c*/ 	.word	0x00003e10
        /*0640*/ 	.word	0x000000ff
        /*0644*/ 	.word	0x00000000
        /*0648*/ 	.short	0x0101
        /*064a*/ 	.byte	0x04
	.zero		1


	//   ....[84]....
        /*064c*/ 	.word	0x00004160
        /*0650*/ 	.word	0x000000ff
        /*0654*/ 	.word	0x00000150
        /*0658*/ 	.short	0x010a
        /*065a*/ 	.byte	0x11
	.zero		1


	//   ....[85]....
        /*065c*/ 	.word	0x00004200
        /*0660*/ 	.word	0x000000ff
        /*0664*/ 	.word	0x00000000
        /*0668*/ 	.short	0x0101
        /*066a*/ 	.byte	0x1d
	.zero		1


	//   ....[86]....
        /*066c*/ 	.word	0x00004240
        /*0670*/ 	.word	0x000000ff
        /*0674*/ 	.word	0x00000170
        /*0678*/ 	.short	0x010a
        /*067a*/ 	.byte	0x16
	.zero		1


	//   ....[87]....
        /*067c*/ 	.word	0x000042f0
        /*0680*/ 	.word	0x000000ff
        /*0684*/ 	.word	0x00000000
        /*0688*/ 	.short	0x010a
        /*068a*/ 	.byte	0x04
	.zero		1


	//   ....[88]....
        /*068c*/ 	.word	0x00004330
        /*0690*/ 	.word	0x000000ff
        /*0694*/ 	.word	0x00000000
        /*0698*/ 	.short	0x010a
        /*069a*/ 	.byte	0x0a
	.zero		1


	//   ....[89]....
        /*069c*/ 	.word	0x00004450
        /*06a0*/ 	.word	0x000000ff
        /*06a4*/ 	.word	0x00000000
        /*06a8*/ 	.short	0x010a
        /*06aa*/ 	.byte	0x04
	.zero		1


	//   ....[90]....
        /*06ac*/ 	.word	0x000046f0
        /*06b0*/ 	.word	0x000000ff
        /*06b4*/ 	.word	0x00000000
        /*06b8*/ 	.short	0x010a
        /*06ba*/ 	.byte	0x04
	.zero		1


	//   ....[91]....
        /*06bc*/ 	.word	0x00004790
        /*06c0*/ 	.word	0x00000000
        /*06c4*/ 	.word	0x00000000
        /*06c8*/ 	.short	0x010a
        /*06ca*/ 	.byte	0xff
	.zero		1


	//   ....[92]....
        /*06cc*/ 	.word	0x000047d0
        /*06d0*/ 	.word	0x00000000
        /*06d4*/ 	.word	0x00000000
        /*06d8*/ 	.short	0x010a
        /*06da*/ 	.byte	0xff
	.zero		1


	//   ....[93]....
        /*06dc*/ 	.word	0x00004840
        /*06e0*/ 	.word	0x000000ff
        /*06e4*/ 	.word	0x00000000
        /*06e8*/ 	.short	0x0101
        /*06ea*/ 	.byte	0x04
	.zero		1


	//   ....[94]....
        /*06ec*/ 	.word	0x00004880
        /*06f0*/ 	.word	0x000000ff
        /*06f4*/ 	.word	0x00000180
        /*06f8*/ 	.short	0x010a
        /*06fa*/ 	.byte	0x11
	.zero		1


	//   ....[95]....
        /*06fc*/ 	.word	0x000048f0
        /*0700*/ 	.word	0x000000ff
        /*0704*/ 	.word	0x00000000
        /*0708*/ 	.short	0x0101
        /*070a*/ 	.byte	0x04
	.zero		1


	//   ....[96]....
        /*070c*/ 	.word	0x00004e30
        /*0710*/ 	.word	0x000000ff
        /*0714*/ 	.word	0x00000150
        /*0718*/ 	.short	0x010a
        /*071a*/ 	.byte	0x1f
	.zero		1


	//   ....[97]....
        /*071c*/ 	.word	0x00004ed0
        /*0720*/ 	.word	0x000000ff
        /*0724*/ 	.word	0x00000000
        /*0728*/ 	.short	0x0101
        /*072a*/ 	.byte	0x31
	.zero		1


	//   ....[98]....
        /*072c*/ 	.word	0x00005420
        /*0730*/ 	.word	0x000000ff
        /*0734*/ 	.word	0x00000148
        /*0738*/ 	.short	0x010a
        /*073a*/ 	.byte	0x1f
	.zero		1


	//   ....[99]....
        /*073c*/ 	.word	0x000055c0
        /*0740*/ 	.word	0x000000ff
        /*0744*/ 	.word	0x00000120
        /*0748*/ 	.short	0x010a
        /*074a*/ 	.byte	0x1f
	.zero		1


	//   ....[100]....
        /*074c*/ 	.word	0x000057e0
        /*0750*/ 	.word	0x000000ff
        /*0754*/ 	.word	0x00000100
        /*0758*/ 	.short	0x010b
        /*075a*/ 	.byte	0x1f
	.zero		1


	//   ....[101]....
        /*075c*/ 	.word	0x000057f0
        /*0760*/ 	.word	0x000000ff
        /*0764*/ 	.word	0x00000000
        /*0768*/ 	.short	0x0101
        /*076a*/ 	.byte	0x37
	.zero		1


	//   ....[102]....
        /*076c*/ 	.word	0x00005800
        /*0770*/ 	.word	0x000000ff
        /*0774*/ 	.word	0x00000128
        /*0778*/ 	.short	0x010a
        /*077a*/ 	.byte	0x1f
	.zero		1


	//   ....[103]....
        /*077c*/ 	.word	0x00005960
        /*0780*/ 	.word	0x000000ff
        /*0784*/ 	.word	0x00000108
        /*0788*/ 	.short	0x010b
        /*078a*/ 	.byte	0x1f
	.zero		1


	//   ....[104]....
        /*078c*/ 	.word	0x00005970
        /*0790*/ 	.word	0x000000ff
        /*0794*/ 	.word	0x00000000
        /*0798*/ 	.short	0x0101
        /*079a*/ 	.byte	0x36
	.zero		1


	//   ....[105]....
        /*079c*/ 	.word	0x00005980
        /*07a0*/ 	.word	0x000000ff
        /*07a4*/ 	.word	0x00000130
        /*07a8*/ 	.short	0x010a
        /*07aa*/ 	.byte	0x1f
	.zero		1


	//   ....[106]....
        /*07ac*/ 	.word	0x00005b00
        /*07b0*/ 	.word	0x000000ff
        /*07b4*/ 	.word	0x00000110
        /*07b8*/ 	.short	0x010b
        /*07ba*/ 	.byte	0x1f
	.zero		1


	//   ....[107]....
        /*07bc*/ 	.word	0x00005b10
        /*07c0*/ 	.word	0x000000ff
        /*07c4*/ 	.word	0x00000000
        /*07c8*/ 	.short	0x0101
        /*07ca*/ 	.byte	0x35
	.zero		1


	//   ....[108]....
        /*07cc*/ 	.word	0x00005b20
        /*07d0*/ 	.word	0x000000ff
        /*07d4*/ 	.word	0x00000138
        /*07d8*/ 	.short	0x010a
        /*07da*/ 	.byte	0x1f
	.zero		1


	//   ....[109]....
        /*07dc*/ 	.word	0x00005cf0
        /*07e0*/ 	.word	0x000000ff
        /*07e4*/ 	.word	0x00000118
        /*07e8*/ 	.short	0x010b
        /*07ea*/ 	.byte	0x1f
	.zero		1


	//   ....[110]....
        /*07ec*/ 	.word	0x00005d00
        /*07f0*/ 	.word	0x000000ff
        /*07f4*/ 	.word	0x00000000
        /*07f8*/ 	.short	0x0101
        /*07fa*/ 	.byte	0x32
	.zero		1


	//   ....[111]....
        /*07fc*/ 	.word	0x00005d30
        /*0800*/ 	.word	0x000000ff
        /*0804*/ 	.word	0x00000120
        /*0808*/ 	.short	0x010a
        /*080a*/ 	.byte	0x1f
	.zero		1


	//   ....[112]....
        /*080c*/ 	.word	0x00005d50
        /*0810*/ 	.word	0x000000ff
        /*0814*/ 	.word	0x00000128
        /*0818*/ 	.short	0x010a
        /*081a*/ 	.byte	0x1f
	.zero		1


	//   ....[113]....
        /*081c*/ 	.word	0x00005d70
        /*0820*/ 	.word	0x000000ff
        /*0824*/ 	.word	0x00000130
        /*0828*/ 	.short	0x010a
        /*082a*/ 	.byte	0x1f
	.zero		1


	//   ....[114]....
        /*082c*/ 	.word	0x00005db0
        /*0830*/ 	.word	0x00000000
        /*0834*/ 	.word	0x00000138
        /*0838*/ 	.short	0x010a
        /*083a*/ 	.byte	0xff
	.zero		1


	//   ....[115]....
        /*083c*/ 	.word	0x00006130
        /*0840*/ 	.word	0x000000ff
        /*0844*/ 	.word	0x00000150
        /*0848*/ 	.short	0x010a
        /*084a*/ 	.byte	0x31
	.zero		1


	//   ....[116]....
        /*084c*/ 	.word	0x00006200
        /*0850*/ 	.word	0x000000ff
        /*0854*/ 	.word	0x00000000
        /*0858*/ 	.short	0x0101
        /*085a*/ 	.byte	0x04
	.zero		1


	//   ....[117]....
        /*085c*/ 	.word	0x00006e70
        /*0860*/ 	.word	0x000000ff
        /*0864*/ 	.word	0x00000100
        /*0868*/ 	.short	0x010a
        /*086a*/ 	.byte	0x31
	.zero		1


	//   ....[118]....
        /*086c*/ 	.word	0x00006f00
        /*0870*/ 	.word	0x00000069
        /*0874*/ 	.word	0x00000160
        /*0878*/ 	.short	0x010a
        /*087a*/ 	.byte	0xff
	.zero		1


	//   ....[119]....
        /*087c*/ 	.word	0x000070c0
        /*0880*/ 	.word	0x000000ff
        /*0884*/ 	.word	0x00000100
        /*0888*/ 	.short	0x010a
        /*088a*/ 	.byte	0x31
	.zero		1


	//   ....[120]....
        /*088c*/ 	.word	0x000071b0
        /*0890*/ 	.word	0x00000069
        /*0894*/ 	.word	0x00000160
        /*0898*/ 	.short	0x010a
        /*089a*/ 	.byte	0xff
	.zero		1


	//   ....[121]....
        /*089c*/ 	.word	0x00007ca0
        /*08a0*/ 	.word	0x00000000
        /*08a4*/ 	.word	0x00000000
        /*08a8*/ 	.short	0x0101
        /*08aa*/ 	.byte	0xff
	.zero		1


	//   ....[122]....
        /*08ac*/ 	.word	0x00007cb0
        /*08b0*/ 	.word	0x00000003
        /*08b4*/ 	.word	0x00000100
        /*08b8*/ 	.short	0x010a
        /*08ba*/ 	.byte	0xff
	.zero		1


	//   ....[123]....
        /*08bc*/ 	.word	0x00007d90
        /*08c0*/ 	.word	0x00000003
        /*08c4*/ 	.word	0x00000100
        /*08c8*/ 	.short	0x010a
        /*08ca*/ 	.byte	0xff
	.zero		1


	//   ....[124]....
        /*08cc*/ 	.word	0x00008910
        /*08d0*/ 	.word	0x00000070
        /*08d4*/ 	.word	0x00000000
        /*08d8*/ 	.short	0x0101
        /*08da*/ 	.byte	0xff
	.zero		1


	//   ....[125]....
        /*08dc*/ 	.word	0x00008930
        /*08e0*/ 	.word	0x00000046
        /*08e4*/ 	.word	0x00000100
        /*08e8*/ 	.short	0x010a
        /*08ea*/ 	.byte	0xff
	.zero		1


	//   ....[126]....
        /*08ec*/ 	.word	0x00008a00
        /*08f0*/ 	.word	0x00000046
        /*08f4*/ 	.word	0x00000100
        /*08f8*/ 	.short	0x010a
        /*08fa*/ 	.byte	0xff
	.zero		1


	//   ....[127]....
        /*08fc*/ 	.word	0x00009570
        /*0900*/ 	.word	0x00000046
        /*0904*/ 	.word	0x00000000
        /*0908*/ 	.short	0x0101
        /*090a*/ 	.byte	0xff
	.zero		1


	//   ....[128]....
        /*090c*/ 	.word	0x00009590
        /*0910*/ 	.word	0x00000045
        /*0914*/ 	.word	0x00000100
        /*0918*/ 	.short	0x010a
        /*091a*/ 	.byte	0xff
	.zero		1


	//   ....[129]....
        /*091c*/ 	.word	0x00009660
        /*0920*/ 	.word	0x00000045
        /*0924*/ 	.word	0x00000100
        /*0928*/ 	.short	0x010a
        /*092a*/ 	.byte	0xff
	.zero		1


	//   ....[130]....
        /*092c*/ 	.word	0x00009930
        /*0930*/ 	.word	0x00000069
        /*0934*/ 	.word	0x00000000
        /*0938*/ 	.short	0x0101
        /*093a*/ 	.byte	0xff
	.zero		1


	//   ....[131]....
        /*093c*/ 	.word	0x0000a220
        /*0940*/ 	.word	0x00000002
        /*0944*/ 	.word	0x00000000
        /*0948*/ 	.short	0x0101
        /*094a*/ 	.byte	0xff
	.zero		1


	//   ....[132]....
        /*094c*/ 	.word	0x0000a4a0
        /*0950*/ 	.word	0x000000ff
        /*0954*/ 	.word	0x00000000
        /*0958*/ 	.short	0x0101
        /*095a*/ 	.byte	0x04
	.zero		1


	//   ....[133]....
        /*095c*/ 	.word	0x0000a4d0
        /*0960*/ 	.word	0x00000000
        /*0964*/ 	.word	0x00000080
        /*0968*/ 	.short	0x010a
        /*096a*/ 	.byte	0xff
	.zero		1


	//   ....[134]....
        /*096c*/ 	.word	0x0000a530
        /*0970*/ 	.word	0x00000000
        /*0974*/ 	.word	0x00000080
        /*0978*/ 	.short	0x010a
        /*097a*/ 	.byte	0xff
	.zero		1


	//   ....[135]....
        /*097c*/ 	.word	0x0000a590
        /*0980*/ 	.word	0x00000000
        /*0984*/ 	.word	0x00000150
        /*0988*/ 	.short	0x010a
        /*098a*/ 	.byte	0xff
	.zero		1


	//   ....[136]....
        /*098c*/ 	.word	0x0000a5f0
        /*0990*/ 	.word	0x00000000
        /*0994*/ 	.word	0x00000000
        /*0998*/ 	.short	0x010a
        /*099a*/ 	.byte	0xff
	.zero		1


	//   ....[137]....
        /*099c*/ 	.word	0x0000a650
        /*09a0*/ 	.word	0x00000000
        /*09a4*/ 	.word	0x00000000
        /*09a8*/ 	.short	0x010a
        /*09aa*/ 	.byte	0xff
	.zero		1


	//   ....[138]....
        /*09ac*/ 	.word	0x0000a6b0
        /*09b0*/ 	.word	0x00000000
        /*09b4*/ 	.word	0x00000000
        /*09b8*/ 	.short	0x010a
        /*09ba*/ 	.byte	0xff
	.zero		1


	//   ....[139]....
        /*09bc*/ 	.word	0x0000a710
        /*09c0*/ 	.word	0x00000000
        /*09c4*/ 	.word	0x00000000
        /*09c8*/ 	.short	0x010a
        /*09ca*/ 	.byte	0xff
	.zero		1


	//   ....[140]....
        /*09cc*/ 	.word	0x0000a770
        /*09d0*/ 	.word	0x00000000
        /*09d4*/ 	.word	0x00000000
        /*09d8*/ 	.short	0x010a
        /*09da*/ 	.byte	0xff
	.zero		1


	//   ....[141]....
        /*09dc*/ 	.word	0x0000a7d0
        /*09e0*/ 	.word	0x00000000
        /*09e4*/ 	.word	0x00000000
        /*09e8*/ 	.short	0x010a
        /*09ea*/ 	.byte	0xff
	.zero		1


	//   ....[142]....
        /*09ec*/ 	.word	0x0000a830
        /*09f0*/ 	.word	0x00000000
        /*09f4*/ 	.word	0x00000000
        /*09f8*/ 	.short	0x010a
        /*09fa*/ 	.byte	0xff
	.zero		1


	//   ....[143]....
        /*09fc*/ 	.word	0x0000a890
        /*0a00*/ 	.word	0x00000000
        /*0a04*/ 	.word	0x00000000
        /*0a08*/ 	.short	0x010a
        /*0a0a*/ 	.byte	0xff
	.zero		1


	//   ....[144]....
        /*0a0c*/ 	.word	0x0000a8f0
        /*0a10*/ 	.word	0x00000000
        /*0a14*/ 	.word	0x00000000
        /*0a18*/ 	.short	0x010a
        /*0a1a*/ 	.byte	0xff
	.zero		1


	//   ....[145]....
        /*0a1c*/ 	.word	0x0000a950
        /*0a20*/ 	.word	0x00000000
        /*0a24*/ 	.word	0x00000000
        /*0a28*/ 	.short	0x010a
        /*0a2a*/ 	.byte	0xff
	.zero		1


	//   ....[146]....
        /*0a2c*/ 	.word	0x0000a9b0
        /*0a30*/ 	.word	0x00000000
        /*0a34*/ 	.word	0x00000000
        /*0a38*/ 	.short	0x010a
        /*0a3a*/ 	.byte	0xff
	.zero		1


	//   ....[147]....
        /*0a3c*/ 	.word	0x0000aa10
        /*0a40*/ 	.word	0x00000000
        /*0a44*/ 	.word	0x00000000
        /*0a48*/ 	.short	0x010a
        /*0a4a*/ 	.byte	0xff
	.zero		1


	//   ....[148]....
        /*0a4c*/ 	.word	0x0000aa70
        /*0a50*/ 	.word	0x00000000
        /*0a54*/ 	.word	0x00000000
        /*0a58*/ 	.short	0x010a
        /*0a5a*/ 	.byte	0xff
	.zero		1


	//   ....[149]....
        /*0a5c*/ 	.word	0x0000aad0
        /*0a60*/ 	.word	0x00000000
        /*0a64*/ 	.word	0x00000000
        /*0a68*/ 	.short	0x010a
        /*0a6a*/ 	.byte	0xff
	.zero		1


	//   ....[150]....
        /*0a6c*/ 	.word	0x0000ab30
        /*0a70*/ 	.word	0x00000000
        /*0a74*/ 	.word	0x00000000
        /*0a78*/ 	.short	0x010a
        /*0a7a*/ 	.byte	0xff
	.zero		1


	//   ....[151]....
        /*0a7c*/ 	.word	0x0000ab90
        /*0a80*/ 	.word	0x00000004
        /*0a84*/ 	.word	0x00000158
        /*0a88*/ 	.short	0x010a
        /*0a8a*/ 	.byte	0xff
	.zero		1


	//   ....[152]....
        /*0a8c*/ 	.word	0x0000abf0
        /*0a90*/ 	.word	0x00000004
        /*0a94*/ 	.word	0x00000150
        /*0a98*/ 	.short	0x010a
        /*0a9a*/ 	.byte	0xff
	.zero		1


	//   ....[153]....
        /*0a9c*/ 	.word	0x0000ac50
        /*0aa0*/ 	.word	0x00000005
        /*0aa4*/ 	.word	0x00000008
        /*0aa8*/ 	.short	0x010a
        /*0aaa*/ 	.byte	0xff
	.zero		1


	//   ....[154]....
        /*0aac*/ 	.word	0x0000ad30
        /*0ab0*/ 	.word	0x00000003
        /*0ab4*/ 	.word	0x00000008
        /*0ab8*/ 	.short	0x010a
        /*0aba*/ 	.byte	0xff
	.zero		1


	//   ....[155]....
        /*0abc*/ 	.word	0x0000ad90
        /*0ac0*/ 	.word	0x00000004
        /*0ac4*/ 	.word	0x00000150
        /*0ac8*/ 	.short	0x010a
        /*0aca*/ 	.byte	0xff
	.zero		1


	//   ....[156]....
        /*0acc*/ 	.word	0x0000adf0
        /*0ad0*/ 	.word	0x00000004
        /*0ad4*/ 	.word	0x00000170
        /*0ad8*/ 	.short	0x010a
        /*0ada*/ 	.byte	0xff
	.zero		1


	//   ....[157]....
        /*0adc*/ 	.word	0x0000ae50
        /*0ae0*/ 	.word	0x00000004
        /*0ae4*/ 	.word	0x00000000
        /*0ae8*/ 	.short	0x010a
        /*0aea*/ 	.byte	0xff
	.zero		1


	//   ....[158]....
        /*0aec*/ 	.word	0x0000aeb0
        /*0af0*/ 	.word	0x00000000
        /*0af4*/ 	.word	0x00000000
        /*0af8*/ 	.short	0x010a
        /*0afa*/ 	.byte	0xff
	.zero		1


	//   ....[159]....
        /*0afc*/ 	.word	0x0000af10
        /*0b00*/ 	.word	0x00000000
        /*0b04*/ 	.word	0x00000180
        /*0b08*/ 	.short	0x010a
        /*0b0a*/ 	.byte	0xff
	.zero		1


	//   ....[160]....
        /*0b0c*/ 	.word	0x0000af70
        /*0b10*/ 	.word	0x00000002
        /*0b14*/ 	.word	0x00000150
        /*0b18*/ 	.short	0x010a
        /*0b1a*/ 	.byte	0xff
	.zero		1


	//   ....[161]....
        /*0b1c*/ 	.word	0x0000afd0
        /*0b20*/ 	.word	0x00000002
        /*0b24*/ 	.word	0x00000148
        /*0b28*/ 	.short	0x010a
        /*0b2a*/ 	.byte	0xff
	.zero		1


	//   ....[162]....
        /*0b2c*/ 	.word	0x0000b030
        /*0b30*/ 	.word	0x00000003
        /*0b34*/ 	.word	0x00000120
        /*0b38*/ 	.short	0x010a
        /*0b3a*/ 	.byte	0xff
	.zero		1


	//   ....[163]....
        /*0b3c*/ 	.word	0x0000b090
        /*0b40*/ 	.word	0x00000003
        /*0b44*/ 	.word	0x00000128
        /*0b48*/ 	.short	0x010a
        /*0b4a*/ 	.byte	0xff
	.zero		1


	//   ....[164]....
        /*0b4c*/ 	.word	0x0000b0f0
        /*0b50*/ 	.word	0x00000003
        /*0b54*/ 	.word	0x00000130
        /*0b58*/ 	.short	0x010a
        /*0b5a*/ 	.byte	0xff
	.zero		1


	//   ....[165]....
        /*0b5c*/ 	.word	0x0000b150
        /*0b60*/ 	.word	0x00000003
        /*0b64*/ 	.word	0x00000138
        /*0b68*/ 	.short	0x010a
        /*0b6a*/ 	.byte	0xff
	.zero		1


	//   ....[166]....
        /*0b6c*/ 	.word	0x0000b1b0
        /*0b70*/ 	.word	0x00000000
        /*0b74*/ 	.word	0x00000120
        /*0b78*/ 	.short	0x010a
        /*0b7a*/ 	.byte	0xff
	.zero		1


	//   ....[167]....
        /*0b7c*/ 	.word	0x0000b210
        /*0b80*/ 	.word	0x00000000
        /*0b84*/ 	.word	0x00000128
        /*0b88*/ 	.short	0x010a
        /*0b8a*/ 	.byte	0xff
	.zero		1


	//   ....[168]....
        /*0b8c*/ 	.word	0x0000b270
        /*0b90*/ 	.word	0x00000000
        /*0b94*/ 	.word	0x00000130
        /*0b98*/ 	.short	0x010a
        /*0b9a*/ 	.byte	0xff
	.zero		1


	//   ....[169]....
        /*0b9c*/ 	.word	0x0000b2d0
        /*0ba0*/ 	.word	0x00000000
        /*0ba4*/ 	.word	0x00000150
        /*0ba8*/ 	.short	0x010a
        /*0baa*/ 	.byte	0xff
	.zero		1


	//   ....[170]....
        /*0bac*/ 	.word	0x0000b330
        /*0bb0*/ 	.word	0x00000002
        /*0bb4*/ 	.word	0x00000100
        /*0bb8*/ 	.short	0x010a
        /*0bba*/ 	.byte	0xff
	.zero		1


	//   ....[171]....
        /*0bbc*/ 	.word	0x0000b380
        /*0bc0*/ 	.word	0x00000069
        /*0bc4*/ 	.word	0x00000160
        /*0bc8*/ 	.short	0x010a
        /*0bca*/ 	.byte	0xff
	.zero		1


	//   ....[172]....
        /*0bcc*/ 	.word	0x0000b3d0
        /*0bd0*/ 	.word	0x00000003
        /*0bd4*/ 	.word	0x00000100
        /*0bd8*/ 	.short	0x010a
        /*0bda*/ 	.byte	0xff
	.zero		1


	//   ....[173]....
        /*0bdc*/ 	.word	0x0000b420
        /*0be0*/ 	.word	0x00000046
        /*0be4*/ 	.word	0x00000100
        /*0be8*/ 	.short	0x010a
        /*0bea*/ 	.byte	0xff
	.zero		1


	//   ....[174]....
        /*0bec*/ 	.word	0x0000b470
        /*0bf0*/ 	.word	0x00000045
        /*0bf4*/ 	.word	0x00000100
        /*0bf8*/ 	.short	0x010a
        /*0bfa*/ 	.byte	0xff
	.zero		1


	//----- nvinfo : EIATTR_NUM_MBARRIERS
	.align		4
.L_47:
        /*0bfc*/ 	.byte	0x03, 0x38
        /*0bfe*/ 	.short	0x0031


	//----- nvinfo : EIATTR_EXIT_INSTR_OFFSETS
	.align		4
        /*0c00*/ 	.byte	0x04, 0x1c
        /*0c02*/ 	.short	(.L_49 - .L_48)


	//   ....[0]....
.L_48:
        /*0c04*/ 	.word	0x00003650


	//   ....[1]....
        /*0c08*/ 	.word	0x00003900


	//   ....[2]....
        /*0c0c*/ 	.word	0x00003960


	//   ....[3]....
        /*0c10*/ 	.word	0x00004b10


	//   ....[4]....
        /*0c14*/ 	.word	0x00005de0


	//   ....[5]....
        /*0c18*/ 	.word	0x00005e20


	//   ....[6]....
        /*0c1c*/ 	.word	0x0000a380


	//   ....[7]....
        /*0c20*/ 	.word	0x0000a400


	//   ....[8]....
        /*0c24*/ 	.word	0x0000a430


	//   ....[9]....
        /*0c28*/ 	.word	0x0000a4b0


	//----- nvinfo : EIATTR_MAX_THREADS
	.align		4
.L_49:
        /*0c2c*/ 	.byte	0x04, 0x05
        /*0c2e*/ 	.short	(.L_51 - .L_50)
.L_50:
        /*0c30*/ 	.word	0x00000100
        /*0c34*/ 	.word	0x00000001
        /*0c38*/ 	.word	0x00000001


	//----- nvinfo : EIATTR_CRS_STACK_SIZE
	.align		4
.L_51:
        /*0c3c*/ 	.byte	0x04, 0x1e
        /*0c3e*/ 	.short	(.L_53 - .L_52)
.L_52:
        /*0c40*/ 	.word	0x00000000


	//----- nvinfo : EIATTR_CBANK_PARAM_SIZE
	.align		4
.L_53:
        /*0c44*/ 	.byte	0x03, 0x19
        /*0c46*/ 	.short	0x0800


	//----- nvinfo : EIATTR_PARAM_CBANK
	.align		4
        /*0c48*/ 	.byte	0x04, 0x0a
        /*0c4a*/ 	.short	(.L_55 - .L_54)
	.align		4
.L_54:
        /*0c4c*/ 	.word	index@(.nv.constant0._ZN7cutlass13device_kernelINS_4conv6kernel13ConvUniversalINS1_16ConvProblemShapeILNS1_8OperatorE0ELi2EEENS1_10collective14CollectiveConvINS1_47MainloopSm100TmaUmmaWarpSpecializedImplicitGemmILS5_0ELi16ELi2ELi1ELi2EN4cute5tupleIJNSA_1CILi2EEENSC_ILi1EEESE_EEEEENSB_IJNSC_ILi256EEENSC_ILi128EEENSB_IJNSC_ILi32EEEEEEEEENS_6half_tESM_NSA_8TiledMMAINSA_8MMA_AtomIJNSA_26SM100_MMA_F16BF16_2x1SM_SSISM_SM_fLi256ELi128ELNSA_4UMMA5MajorE0ELSR_0ELNSQ_7ScaleInE0ELSS_0EEEEEENSA_6LayoutINSB_IJSE_SE_SE_EEENSB_IJNSC_ILi0EEESX_SX_EEEEENSB_IJNSA_10UnderscoreES10_S10_EEEEENS7_6detail27Sm100ImplicitGemmTileTraitsINSA_25SM100_TMA_2SM_LOAD_IM2COLENSA_14ComposedLayoutINSA_7SwizzleILi2ELi4ELi3EEENSA_18smem_ptr_flag_bitsILi16EEENSV_INSB_IJNSC_ILi8EEESJ_EEENSB_IJSJ_SE_EEEEEEEvEENS14_INSA_18SM100_TMA_2SM_LOADES1F_vEEEENS_8epilogue10collective18CollectiveEpilogueINS1K_23Sm100TmaWarpSpecializedILi4ELi2ELi32ELb1ELb0EEEJNSB_IJSI_SI_SK_EEENSB_IJNSV_ISI_SE_EENSV_ISJ_SE_EEEEESM_NSB_IJNSB_IJlllEEESE_SX_EEESM_S1U_NS1K_6fusion15FusionCallbacksIS1O_NS1V_17LinearCombinationISM_fSM_fLNS_15FloatRoundStyleE2EEES1P_S1S_JEEENSA_5SM1004TMEM4LOAD26SM100_TMEM_LOAD_32dp32b32xENSA_20SM90_TMA_LOAD_IM2COLES1F_NSA_39AutoVectorizingCopyWithAssumedAlignmentILi128EEENSA_21SM90_TMA_STORE_IM2COLES1F_S27_S27_EEEvvEEEEvNT_6ParamsE)
        /*0c50*/ 	.short	0x0380
        /*0c52*/ 	.short	0x0800


	//----- nvinfo : EIATTR_SW_WAR
	.align		4
.L_55:
        /*0c54*/ 	.byte	0x04, 0x36
        /*0c56*/ 	.short	(.L_57 - .L_56)
.L_56:
        /*0c58*/ 	.word	0x00000008
.L_57:


//--------------------- .nv.callgraph             --------------------------
	.section	.nv.callgraph,"",@"SHT_CUDA_CALLGRAPH"
	.align	4
	.sectionentsize	8
	.align		4
        /*0000*/ 	.word	0x00000000
	.align		4
        /*0004*/ 	.word	0xffffffff
	.align		4
        /*0008*/ 	.word	index@(_ZN7cutlass13device_kernelINS_4conv6kernel13ConvUniversalINS1_16ConvProblemShapeILNS1_8OperatorE0ELi2EEENS1_10collective14CollectiveConvINS1_47MainloopSm100TmaUmmaWarpSpecializedImplicitGemmILS5_0ELi16ELi2ELi1ELi2EN4cute5tupleIJNSA_1CILi2EEENSC_ILi1EEESE_EEEEENSB_IJNSC_ILi256EEENSC_ILi128EEENSB_IJNSC_ILi32EEEEEEEEENS_6half_tESM_NSA_8TiledMMAINSA_8MMA_AtomIJNSA_26SM100_MMA_F16BF16_2x1SM_SSISM_SM_fLi256ELi128ELNSA_4UMMA5MajorE0ELSR_0ELNSQ_7ScaleInE0ELSS_0EEEEEENSA_6LayoutINSB_IJSE_SE_SE_EEENSB_IJNSC_ILi0EEESX_SX_EEEEENSB_IJNSA_10UnderscoreES10_S10_EEEEENS7_6detail27Sm100ImplicitGemmTileTraitsINSA_25SM100_TMA_2SM_LOAD_IM2COLENSA_14ComposedLayoutINSA_7SwizzleILi2ELi4ELi3EEENSA_18smem_ptr_flag_bitsILi16EEENSV_INSB_IJNSC_ILi8EEESJ_EEENSB_IJSJ_SE_EEEEEEEvEENS14_INSA_18SM100_TMA_2SM_LOADES1F_vEEEENS_8epilogue10collective18CollectiveEpilogueINS1K_23Sm100TmaWarpSpecializedILi4ELi2ELi32ELb1ELb0EEEJNSB_IJSI_SI_SK_EEENSB_IJNSV_ISI_SE_EENSV_ISJ_SE_EEEEESM_NSB_IJNSB_IJlllEEESE_SX_EEESM_S1U_NS1K_6fusion15FusionCallbacksIS1O_NS1V_17LinearCombinationISM_fSM_fLNS_15FloatRoundStyleE2EEES1P_S1S_JEEENSA_5SM1004TMEM4LOAD26SM100_TMEM_LOAD_32dp32b32xENSA_20SM90_TMA_LOAD_IM2COLES1F_NSA_39AutoVectorizingCopyWithAssumedAlignmentILi128EEENSA_21SM90_TMA_STORE_IM2COLES1F_S27_S27_EEEvvEEEEvNT_6ParamsE)
	.align		4
        /*000c*/ 	.word	index@(__assertfail)
	.align		4
        /*0010*/ 	.word	0x00000000
	.align		4
        /*0014*/ 	.word	0xfffffffe
	.align		4
        /*0018*/ 	.word	0x00000000
	.align		4
        /*001c*/ 	.word	0xfffffffd
	.align		4
        /*0020*/ 	.word	0x00000000
	.align		4
        /*0024*/ 	.word	0xfffffffc


//--------------------- .nv.constant4             --------------------------
	.section	.nv.constant4,"a",@progbits
	.align	8
	.align		8
.nv.constant4:
        /*0000*/ 	.dword	__assertfail
	.align		8
        /*0008*/ 	.dword	__unnamed_1
	.align		8
        /*0010*/ 	.dword	__unnamed_2
	.align		8
        /*0018*/ 	.dword	_ZN39_INTERNAL_077f97b2_4_k_cu_a9f6c906_32194cuda3std3__45__cpo5beginE
	.align		8
        /*0020*/ 	.dword	_ZN39_INTERNAL_077f97b2_4_k_cu_a9f6c906_32194cuda3std3__45__cpo3endE
	.align		8
        /*0028*/ 	.dword	_ZN39_INTERNAL_077f97b2_4_k_cu_a9f6c906_32194cuda3std3__45__cpo6cbeginE
	.align		8
        /*0030*/ 	.dword	_ZN39_INTERNAL_077f97b2_4_k_cu_a9f6c906_32194cuda3std3__45__cpo4cendE
	.align		8
        /*0038*/ 	.dword	_ZN39_INTERNAL_077f97b2_4_k_cu_a9f6c906_32194cuda3std3__441_GLOBAL__N__077f97b2_4_k_cu_a9f6c906_32196ignoreE
	.align		8
        /*0040*/ 	.dword	_ZN39_INTERNAL_077f97b2_4_k_cu_a9f6c906_32194cuda3std3__419piecewise_constructE
	.align		8
        /*0048*/ 	.dword	_ZN39_INTERNAL_077f97b2_4_k_cu_a9f6c906_32194cuda3std3__48in_placeE
	.align		8
        /*0050*/ 	.dword	_ZN39_INTERNAL_077f97b2_4_k_cu_a9f6c906_32194cuda3std6ranges3__45__cpo4swapE
	.align		8
        /*0058*/ 	.dword	_ZN39_INTERNAL_077f97b2_4_k_cu_a9f6c906_32194cuda3std6ranges3__45__cpo9iter_moveE
	.align		8
        /*0060*/ 	.dword	_ZN39_INTERNAL_077f97b2_4_k_cu_a9f6c906_32194cute7productE
	.align		8
        /*0068*/ 	.dword	_ZN39_INTERNAL_077f97b2_4_k_cu_a9f6c906_32194cute1_E
	.align		8
        /*0070*/ 	.dword	$str$27
	.align		8
        /*0078*/ 	.dword	$str$28
	.align		8
        /*0080*/ 	.dword	$str$29
	.align		8
        /*0088*/ 	.dword	$str$30


//--------------------- .text._ZN7cutlass13device_kernelINS_4conv6kernel13ConvUniversalINS1_16ConvProblemShapeILNS1_8OperatorE0ELi2EEENS1_10collective14CollectiveConvINS1_47MainloopSm100TmaUmmaWarpSpecializedImplicitGemmILS5_0ELi16ELi2ELi1ELi2EN4cute5tupleIJNSA_1CILi2EEENSC_ILi1EEESE_EEEEENSB_IJNSC_ILi256EEENSC_ILi128EEENSB_IJNSC_ILi32EEEEEEEEENS_6half_tESM_NSA_8TiledMMAINSA_8MMA_AtomIJNSA_26SM100_MMA_F16BF16_2x1SM_SSISM_SM_fLi256ELi128ELNSA_4UMMA5MajorE0ELSR_0ELNSQ_7ScaleInE0ELSS_0EEEEEENSA_6LayoutINSB_IJSE_SE_SE_EEENSB_IJNSC_ILi0EEESX_SX_EEEEENSB_IJNSA_10UnderscoreES10_S10_EEEEENS7_6detail27Sm100ImplicitGemmTileTraitsINSA_25SM100_TMA_2SM_LOAD_IM2COLENSA_14ComposedLayoutINSA_7SwizzleILi2ELi4ELi3EEENSA_18smem_ptr_flag_bitsILi16EEENSV_INSB_IJNSC_ILi8EEESJ_EEENSB_IJSJ_SE_EEEEEEEvEENS14_INSA_18SM100_TMA_2SM_LOADES1F_vEEEENS_8epilogue10collective18CollectiveEpilogueINS1K_23Sm100TmaWarpSpecializedILi4ELi2ELi32ELb1ELb0EEEJNSB_IJSI_SI_SK_EEENSB_IJNSV_ISI_SE_EENSV_ISJ_SE_EEEEESM_NSB_IJNSB_IJlllEEESE_SX_EEESM_S1U_NS1K_6fusion15FusionCallbacksIS1O_NS1V_17LinearCombinationISM_fSM_fLNS_15FloatRoundStyleE2EEES1P_S1S_JEEENSA_5SM1004TMEM4LOAD26SM100_TMEM_LOAD_32dp32b32xENSA_20SM90_TMA_LOAD_IM2COLES1F_NSA_39AutoVectorizingCopyWithAssumedAlignmentILi128EEENSA_21SM90_TMA_STORE_IM2COLES1F_S27_S27_EEEvvEEEEvNT_6ParamsE --------------------------
	.section	.text._ZN7cutlass13device_kernelINS_4conv6kernel13ConvUniversalINS1_16ConvProblemShapeILNS1_8OperatorE0ELi2EEENS1_10collective14CollectiveConvINS1_47MainloopSm100TmaUmmaWarpSpecializedImplicitGemmILS5_0ELi16ELi2ELi1ELi2EN4cute5tupleIJNSA_1CILi2EEENSC_ILi1EEESE_EEEEENSB_IJNSC_ILi256EEENSC_ILi128EEENSB_IJNSC_ILi32EEEEEEEEENS_6half_tESM_NSA_8TiledMMAINSA_8MMA_AtomIJNSA_26SM100_MMA_F16BF16_2x1SM_SSISM_SM_fLi256ELi128ELNSA_4UMMA5MajorE0ELSR_0ELNSQ_7ScaleInE0ELSS_0EEEEEENSA_6LayoutINSB_IJSE_SE_SE_EEENSB_IJNSC_ILi0EEESX_SX_EEEEENSB_IJNSA_10UnderscoreES10_S10_EEEEENS7_6detail27Sm100ImplicitGemmTileTraitsINSA_25SM100_TMA_2SM_LOAD_IM2COLENSA_14ComposedLayoutINSA_7SwizzleILi2ELi4ELi3EEENSA_18smem_ptr_flag_bitsILi16EEENSV_INSB_IJNSC_ILi8EEESJ_EEENSB_IJSJ_SE_EEEEEEEvEENS14_INSA_18SM100_TMA_2SM_LOADES1F_vEEEENS_8epilogue10collective18CollectiveEpilogueINS1K_23Sm100TmaWarpSpecializedILi4ELi2ELi32ELb1ELb0EEEJNSB_IJSI_SI_SK_EEENSB_IJNSV_ISI_SE_EENSV_ISJ_SE_EEEEESM_NSB_IJNSB_IJlllEEESE_SX_EEESM_S1U_NS1K_6fusion15FusionCallbacksIS1O_NS1V_17LinearCombinationISM_fSM_fLNS_15FloatRoundStyleE2EEES1P_S1S_JEEENSA_5SM1004TMEM4LOAD26SM100_TMEM_LOAD_32dp32b32xENSA_20SM90_TMA_LOAD_IM2COLES1F_NSA_39AutoVectorizingCopyWithAssumedAlignmentILi128EEENSA_21SM90_TMA_STORE_IM2COLES1F_S27_S27_EEEvvEEEEvNT_6ParamsE,"ax",@progbits
	.align	128
.text._ZN7cutlass13device_kernelINS_4conv6kernel13ConvUniversalINS1_16ConvProblemShapeILNS1_8OperatorE0ELi2EEENS1_10collective14CollectiveConvINS1_47MainloopSm100TmaUmmaWarpSpecializedImplicitGemmILS5_0ELi16ELi2ELi1ELi2EN4cute5tupleIJNSA_1CILi2EEENSC_ILi1EEESE_EEEEENSB_IJNSC_ILi256EEENSC_ILi128EEENSB_IJNSC_ILi32EEEEEEEEENS_6half_tESM_NSA_8TiledMMAINSA_8MMA_AtomIJNSA_26SM100_MMA_F16BF16_2x1SM_SSISM_SM_fLi256ELi128ELNSA_4UMMA5MajorE0ELSR_0ELNSQ_7ScaleInE0ELSS_0EEEEEENSA_6LayoutINSB_IJSE_SE_SE_EEENSB_IJNSC_ILi0EEESX_SX_EEEEENSB_IJNSA_10UnderscoreES10_S10_EEEEENS7_6detail27Sm100ImplicitGemmTileTraitsINSA_25SM100_TMA_2SM_LOAD_IM2COLENSA_14ComposedLayoutINSA_7SwizzleILi2ELi4ELi3EEENSA_18smem_ptr_flag_bitsILi16EEENSV_INSB_IJNSC_ILi8EEESJ_EEENSB_IJSJ_SE_EEEEEEEvEENS14_INSA_18SM100_TMA_2SM_LOADES1F_vEEEENS_8epilogue10collective18CollectiveEpilogueINS1K_23Sm100TmaWarpSpecializedILi4ELi2ELi32ELb1ELb0EEEJNSB_IJSI_SI_SK_EEENSB_IJNSV_ISI_SE_EENSV_ISJ_SE_EEEEESM_NSB_IJNSB_IJlllEEESE_SX_EEESM_S1U_NS1K_6fusion15FusionCallbacksIS1O_NS1V_17LinearCombinationISM_fSM_fLNS_15FloatRoundStyleE2EEES1P_S1S_JEEENSA_5SM1004TMEM4LOAD26SM100_TMEM_LOAD_32dp32b32xENSA_20SM90_TMA_LOAD_IM2COLES1F_NSA_39AutoVectorizingCopyWithAssumedAlignmentILi128EEENSA_21SM90_TMA_STORE_IM2COLES1F_S27_S27_EEEvvEEEEvNT_6ParamsE:
        .type           _ZN7cutlass13device_kernelINS_4conv6kernel13ConvUniversalINS1_16ConvProblemShapeILNS1_8OperatorE0ELi2EEENS1_10collective14CollectiveConvINS1_47MainloopSm100TmaUmmaWarpSpecializedImplicitGemmILS5_0ELi16ELi2ELi1ELi2EN4cute5tupleIJNSA_1CILi2EEENSC_ILi1EEESE_EEEEENSB_IJNSC_ILi256EEENSC_ILi128EEENSB_IJNSC_ILi32EEEEEEEEENS_6half_tESM_NSA_8TiledMMAINSA_8MMA_AtomIJNSA_26SM100_MMA_F16BF16_2x1SM_SSISM_SM_fLi256ELi128ELNSA_4UMMA5MajorE0ELSR_0ELNSQ_7ScaleInE0ELSS_0EEEEEENSA_6LayoutINSB_IJSE_SE_SE_EEENSB_IJNSC_ILi0EEESX_SX_EEEEENSB_IJNSA_10UnderscoreES10_S10_EEEEENS7_6detail27Sm100ImplicitGemmTileTraitsINSA_25SM100_TMA_2SM_LOAD_IM2COLENSA_14ComposedLayoutINSA_7SwizzleILi2ELi4ELi3EEENSA_18smem_ptr_flag_bitsILi16EEENSV_INSB_IJNSC_ILi8EEESJ_EEENSB_IJSJ_SE_EEEEEEEvEENS14_INSA_18SM100_TMA_2SM_LOADES1F_vEEEENS_8epilogue10collective18CollectiveEpilogueINS1K_23Sm100TmaWarpSpecializedILi4ELi2ELi32ELb1ELb0EEEJNSB_IJSI_SI_SK_EEENSB_IJNSV_ISI_SE_EENSV_ISJ_SE_EEEEESM_NSB_IJNSB_IJlllEEESE_SX_EEESM_S1U_NS1K_6fusion15FusionCallbacksIS1O_NS1V_17LinearCombinationISM_fSM_fLNS_15FloatRoundStyleE2EEES1P_S1S_JEEENSA_5SM1004TMEM4LOAD26SM100_TMEM_LOAD_32dp32b32xENSA_20SM90_TMA_LOAD_IM2COLES1F_NSA_39AutoVectorizingCopyWithAssumedAlignmentILi128EEENSA_21SM90_TMA_STORE_IM2COLES1F_S27_S27_EEEvvEEEEvNT_6ParamsE,@function
        .size           _ZN7cutlass13device_kernelINS_4conv6kernel13ConvUniversalINS1_16ConvProblemShapeILNS1_8OperatorE0ELi2EEENS1_10collective14CollectiveConvINS1_47MainloopSm100TmaUmmaWarpSpecializedImplicitGemmILS5_0ELi16ELi2ELi1ELi2EN4cute5tupleIJNSA_1CILi2EEENSC_ILi1EEESE_EEEEENSB_IJNSC_ILi256EEENSC_ILi128EEENSB_IJNSC_ILi32EEEEEEEEENS_6half_tESM_NSA_8TiledMMAINSA_8MMA_AtomIJNSA_26SM100_MMA_F16BF16_2x1SM_SSISM_SM_fLi256ELi128ELNSA_4UMMA5MajorE0ELSR_0ELNSQ_7ScaleInE0ELSS_0EEEEEENSA_6LayoutINSB_IJSE_SE_SE_EEENSB_IJNSC_ILi0EEESX_SX_EEEEENSB_IJNSA_10UnderscoreES10_S10_EEEEENS7_6detail27Sm100ImplicitGemmTileTraitsINSA_25SM100_TMA_2SM_LOAD_IM2COLENSA_14ComposedLayoutINSA_7SwizzleILi2ELi4ELi3EEENSA_18smem_ptr_flag_bitsILi16EEENSV_INSB_IJNSC_ILi8EEESJ_EEENSB_IJSJ_SE_EEEEEEEvEENS14_INSA_18SM100_TMA_2SM_LOADES1F_vEEEENS_8epilogue10collective18CollectiveEpilogueINS1K_23Sm100TmaWarpSpecializedILi4ELi2ELi32ELb1ELb0EEEJNSB_IJSI_SI_SK_EEENSB_IJNSV_ISI_SE_EENSV_ISJ_SE_EEEEESM_NSB_IJNSB_IJlllEEESE_SX_EEESM_S1U_NS1K_6fusion15FusionCallbacksIS1O_NS1V_17LinearCombinationISM_fSM_fLNS_15FloatRoundStyleE2EEES1P_S1S_JEEENSA_5SM1004TMEM4LOAD26SM100_TMEM_LOAD_32dp32b32xENSA_20SM90_TMA_LOAD_IM2COLES1F_NSA_39AutoVectorizingCopyWithAssumedAlignmentILi128EEENSA_21SM90_TMA_STORE_IM2COLES1F_S27_S27_EEEvvEEEEvNT_6ParamsE,(.L_x_224 - _ZN7cutlass13device_kernelINS_4conv6kernel13ConvUniversalINS1_16ConvProblemShapeILNS1_8OperatorE0ELi2EEENS1_10collective14CollectiveConvINS1_47MainloopSm100TmaUmmaWarpSpecializedImplicitGemmILS5_0ELi16ELi2ELi1ELi2EN4cute5tupleIJNSA_1CILi2EEENSC_ILi1EEESE_EEEEENSB_IJNSC_ILi256EEENSC_ILi128EEENSB_IJNSC_ILi32EEEEEEEEENS_6half_tESM_NSA_8TiledMMAINSA_8MMA_AtomIJNSA_26SM100_MMA_F16BF16_2x1SM_SSISM_SM_fLi256ELi128ELNSA_4UMMA5MajorE0ELSR_0ELNSQ_7ScaleInE0ELSS_0EEEEEENSA_6LayoutINSB_IJSE_SE_SE_EEENSB_IJNSC_ILi0EEESX_SX_EEEEENSB_IJNSA_10UnderscoreES10_S10_EEEEENS7_6detail27Sm100ImplicitGemmTileTraitsINSA_25SM100_TMA_2SM_LOAD_IM2COLENSA_14ComposedLayoutINSA_7SwizzleILi2ELi4ELi3EEENSA_18smem_ptr_flag_bitsILi16EEENSV_INSB_IJNSC_ILi8EEESJ_EEENSB_IJSJ_SE_EEEEEEEvEENS14_INSA_18SM100_TMA_2SM_LOADES1F_vEEEENS_8epilogue10collective18CollectiveEpilogueINS1K_23Sm100TmaWarpSpecializedILi4ELi2ELi32ELb1ELb0EEEJNSB_IJSI_SI_SK_EEENSB_IJNSV_ISI_SE_EENSV_ISJ_SE_EEEEESM_NSB_IJNSB_IJlllEEESE_SX_EEESM_S1U_NS1K_6fusion15FusionCallbacksIS1O_NS1V_17LinearCombinationISM_fSM_fLNS_15FloatRoundStyleE2EEES1P_S1S_JEEENSA_5SM1004TMEM4LOAD26SM100_TMEM_LOAD_32dp32b32xENSA_20SM90_TMA_LOAD_IM2COLES1F_NSA_39AutoVectorizingCopyWithAssumedAlignmentILi128EEENSA_21SM90_TMA_STORE_IM2COLES1F_S27_S27_EEEvvEEEEvNT_6ParamsE)
        .other          _ZN7cutlass13device_kernelINS_4conv6kernel13ConvUniversalINS1_16ConvProblemShapeILNS1_8OperatorE0ELi2EEENS1_10collective14CollectiveConvINS1_47MainloopSm100TmaUmmaWarpSpecializedImplicitGemmILS5_0ELi16ELi2ELi1ELi2EN4cute5tupleIJNSA_1CILi2EEENSC_ILi1EEESE_EEEEENSB_IJNSC_ILi256EEENSC_ILi128EEENSB_IJNSC_ILi32EEEEEEEEENS_6half_tESM_NSA_8TiledMMAINSA_8MMA_AtomIJNSA_26SM100_MMA_F16BF16_2x1SM_SSISM_SM_fLi256ELi128ELNSA_4UMMA5MajorE0ELSR_0ELNSQ_7ScaleInE0ELSS_0EEEEEENSA_6LayoutINSB_IJSE_SE_SE_EEENSB_IJNSC_ILi0EEESX_SX_EEEEENSB_IJNSA_10UnderscoreES10_S10_EEEEENS7_6detail27Sm100ImplicitGemmTileTraitsINSA_25SM100_TMA_2SM_LOAD_IM2COLENSA_14ComposedLayoutINSA_7SwizzleILi2ELi4ELi3EEENSA_18smem_ptr_flag_bitsILi16EEENSV_INSB_IJNSC_ILi8EEESJ_EEENSB_IJSJ_SE_EEEEEEEvEENS14_INSA_18SM100_TMA_2SM_LOADES1F_vEEEENS_8epilogue10collective18CollectiveEpilogueINS1K_23Sm100TmaWarpSpecializedILi4ELi2ELi32ELb1ELb0EEEJNSB_IJSI_SI_SK_EEENSB_IJNSV_ISI_SE_EENSV_ISJ_SE_EEEEESM_NSB_IJNSB_IJlllEEESE_SX_EEESM_S1U_NS1K_6fusion15FusionCallbacksIS1O_NS1V_17LinearCombinationISM_fSM_fLNS_15FloatRoundStyleE2EEES1P_S1S_JEEENSA_5SM1004TMEM4LOAD26SM100_TMEM_LOAD_32dp32b32xENSA_20SM90_TMA_LOAD_IM2COLES1F_NSA_39AutoVectorizingCopyWithAssumedAlignmentILi128EEENSA_21SM90_TMA_STORE_IM2COLES1F_S27_S27_EEEvvEEEEvNT_6ParamsE,@"STO_CUDA_ENTRY STV_DEFAULT"
_ZN7cutlass13device_kernelINS_4conv6kernel13ConvUniversalINS1_16ConvProblemShapeILNS1_8OperatorE0ELi2EEENS1_10collective14CollectiveConvINS1_47MainloopSm100TmaUmmaWarpSpecializedImplicitGemmILS5_0ELi16ELi2ELi1ELi2EN4cute5tupleIJNSA_1CILi2EEENSC_ILi1EEESE_EEEEENSB_IJNSC_ILi256EEENSC_ILi128EEENSB_IJNSC_ILi32EEEEEEEEENS_6half_tESM_NSA_8TiledMMAINSA_8MMA_AtomIJNSA_26SM100_MMA_F16BF16_2x1SM_SSISM_SM_fLi256ELi128ELNSA_4UMMA5MajorE0ELSR_0ELNSQ_7ScaleInE0ELSS_0EEEEEENSA_6LayoutINSB_IJSE_SE_SE_EEENSB_IJNSC_ILi0EEESX_SX_EEEEENSB_IJNSA_10UnderscoreES10_S10_EEEEENS7_6detail27Sm100ImplicitGemmTileTraitsINSA_25SM100_TMA_2SM_LOAD_IM2COLENSA_14ComposedLayoutINSA_7SwizzleILi2ELi4ELi3EEENSA_18smem_ptr_flag_bitsILi16EEENSV_INSB_IJNSC_ILi8EEESJ_EEENSB_IJSJ_SE_EEEEEEEvEENS14_INSA_18SM100_TMA_2SM_LOADES1F_vEEEENS_8epilogue10collective18CollectiveEpilogueINS1K_23Sm100TmaWarpSpecializedILi4ELi2ELi32ELb1ELb0EEEJNSB_IJSI_SI_SK_EEENSB_IJNSV_ISI_SE_EENSV_ISJ_SE_EEEEESM_NSB_IJNSB_IJlllEEESE_SX_EEESM_S1U_NS1K_6fusion15FusionCallbacksIS1O_NS1V_17LinearCombinationISM_fSM_fLNS_15FloatRoundStyleE2EEES1P_S1S_JEEENSA_5SM1004TMEM4LOAD26SM100_TMEM_LOAD_32dp32b32xENSA_20SM90_TMA_LOAD_IM2COLES1F_NSA_39AutoVectorizingCopyWithAssumedAlignmentILi128EEENSA_21SM90_TMA_STORE_IM2COLES1F_S27_S27_EEEvvEEEEvNT_6ParamsE:
[----:B------:R-:W1:Y:S01]  /*0000*/  LDC R1, c[0x0][0x37c] ;  /* 0x0000df00ff017b82 */ /* 0x000e620000000800 */
[----:B------:R-:W2:Y:S01]  /*0010*/  S2R R85, SR_TID.X ;  /* 0x0000000000557919 */ /* 0x000ea20000002100 */
[----:B------:R-:W3:Y:S06]  /*0020*/  LDCU.64 UR8, c[0x0][0x890] ;  /* 0x00011200ff0877ac */ /* 0x000eec0008000a00 */
[----:B------:R-:W4:Y:S01]  /*0030*/  S2UR UR4, SR_CgaCtaId ;  /* 0x00000000000479c3 */ /* 0x000f220000008800 */
[----:B-1----:R-:W-:Y:S01]  /*0040*/  VIADD R1, R1, 0xfffffff8 ;  /* 0xfffffff801017836 */ /* 0x002fe20000000000 */
[----:B------:R-:W-:-:S02]  /*0050*/  PRMT R87, RZ, 0x7610, R87 ;  /* 0x00007610ff577816 */ /* 0x000fc40000000057 */
[----:B------:R-:W-:Y:S02]  /*0060*/  ELECT P1, URZ, PT ;  /* 0x0000000000ff782f */ /* 0x000fe40003820000 */
[----:B------:R-:W-:Y:S01]  /*0070*/  R2UR UR48, R1 ;  /* 0x00000000013072ca */ /* 0x000fe200000e0000 */
[----:B---3--:R-:W-:-:S04]  /*0080*/  UISETP.NE.U32.AND UP0, UPT, UR8, URZ, UPT ;  /* 0x000000ff0800728c */ /* 0x008fc8000bf05070 */
[----:B------:R-:W-:Y:S02]  /*0090*/  UISETP.NE.AND.EX UP0, UPT, UR9, URZ, UPT, UP0 ;  /* 0x000000ff0900728c */ /* 0x000fe4000bf05300 */
[----:B----4-:R-:W-:Y:S02]  /*00a0*/  ULOP3.LUT UR31, UR4, 0x1, URZ, 0xc0, !UPT ;  /* 0x00000001041f7892 */ /* 0x010fe4000f8ec0ff */
[----:B------:R-:W-:Y:S01]  /*00b0*/  ULOP3.LUT UR30, UR4, 0x1, URZ, 0x3c, !UPT ;  /* 0x00000001041e7892 */ /* 0x000fe2000f8e3cff */
[----:B--2---:R-:W-:-:S05]  /*00c0*/  SHF.R.U32.HI R88, RZ, 0x5, R85 ;  /* 0x00000005ff587819 */ /* 0x004fca0000011655 */
[----:B------:R-:W1:Y:S02]  /*00d0*/  SHFL.IDX PT, R0, R88, RZ, 0x1f ;  /* 0x00001fff58007589 */ /* 0x000e6400000e0000 */
[----:B-1----:R-:W-:Y:S01]  /*00e0*/  R2UR UR18, R0 ;  /* 0x00000000001272ca */ /* 0x002fe200000e0000 */
[----:B------:R-:W-:-:S14]  /*00f0*/  BRA.U UP0, `(.L_x_0) ;  /* 0x0000000100307547 */ /* 0x000fdc000b800000 */
[----:B------:R-:W1:Y:S02]  /*0100*/  LDCU.64 UR4, c[0x0][0x888] ;  /* 0x00011100ff0477ac */ /* 0x000e640008000a00 */
[----:B-1----:R-:W-:-:S04]  /*0110*/  UISETP.NE.U32.AND UP0, UPT, UR4, URZ, UPT ;  /* 0x000000ff0400728c */ /* 0x002fc8000bf05070 */
[----:B------:R-:W-:-:S09]  /*0120*/  UISETP.NE.AND.EX UP0, UPT, UR5, URZ, UPT, UP0 ;  /* 0x000000ff0500728c */ /* 0x000fd2000bf05300 */
[----:B------:R-:W-:Y:S05]  /*0130*/  BRA.U !UP0, `(.L_x_1) ;  /* 0x0000000108147547 */ /* 0x000fea000b800000 */
[----:B------:R-:W1:Y:S01]  /*0140*/  LDC.64 R2, c[0x0][0x888] ;  /* 0x00022200ff027b82 */ /* 0x000e620000000a00 */
[----:B------:R-:W1:Y:S02]  /*0150*/  LDCU.64 UR4, c[0x0][0x358] ;  /* 0x00006b00ff0477ac */ /* 0x000e640008000a00 */
[----:B-1----:R1:W5:Y:S01]  /*0160*/  LDG.E R41, desc[UR4][R2.64] ;  /* 0x0000000402297981 */ /* 0x002362000c1e1900 */
[----:B------:R-:W-:Y:S01]  /*0170*/  HFMA2 R87, -RZ, RZ, 0, 5.9604644775390625e-08 ;  /* 0x00000001ff577431 */ /* 0x000fe200000001ff */
[----:B------:R-:W-:Y:S05]  /*0180*/  BRA `(.L_x_0) ;  /* 0x00000000000c7947 */ /* 0x000fea0003800000 */
.L_x_1:
[----:B------:R-:W1:Y:S01]  /*0190*/  LDCU UR4, c[0x0][0x880] ;  /* 0x00011000ff0477ac */ /* 0x000e620008000800 */
[----:B------:R-:W-:Y:S01]  /*01a0*/  HFMA2 R87, -RZ, RZ, 0, 5.9604644775390625e-08 ;  /* 0x00000001ff577431 */ /* 0x000fe200000001ff */
[----:B-1----:R-:W-:-:S07]  /*01b0*/  MOV R41, UR4 ;  /* 0x0000000400297c02 */ /* 0x002fce0008000f00 */
.L_x_0:
[----:B------:R-:W2:Y:S02]  /*01c0*/  LDCU.64 UR4, c[0x0][0x8b0] ;  /* 0x00011600ff0477ac */ /* 0x000ea40008000a00 */
[----:B--2---:R-:W-:-:S04]  /*01d0*/  UISETP.NE.U32.AND UP0, UPT, UR4, URZ, UPT ;  /* 0x000000ff0400728c */ /* 0x004fc8000bf05070 */
[----:B------:R-:W-:-:S09]  /*01e0*/  UISETP.NE.AND.EX UP0, UPT, UR5, URZ, UPT, UP0 ;  /* 0x000000ff0500728c */ /* 0x000fd2000bf05300 */
[----:B------:R-:W-:Y:S05]  /*01f0*/  BRA.U UP0, `(.L_x_2) ;  /* 0x0000000100287547 */ /* 0x000fea000b800000 */
[----:B------:R-:W2:Y:S02]  /*0200*/  LDCU.64 UR4, c[0x0][0x8a8] ;  /* 0x00011500ff0477ac */ /* 0x000ea40008000a00 */
[----:B--2---:R-:W-:-:S04]  /*0210*/  UISETP.NE.U32.AND UP0, UPT, UR4, URZ, UPT ;  /* 0x000000ff0400728c */ /* 0x004fc8000bf05070 */
[----:B------:R-:W-:-:S09]  /*0220*/  UISETP.NE.AND.EX UP0, UPT, UR5, URZ, UPT, UP0 ;  /* 0x000000ff0500728c */ /* 0x000fd2000bf05300 */
[----:B------:R-:W-:Y:S05]  /*0230*/  BRA.U !UP0, `(.L_x_3) ;  /* 0x0000000108107547 */ /* 0x000fea000b800000 */
[----:B------:R-:W2:Y:S01]  /*0240*/  LDC.64 R38, c[0x0][0x8a8] ;  /* 0x00022a00ff267b82 */ /* 0x000ea20000000a00 */
[----:B------:R-:W2:Y:S02]  /*0250*/  LDCU.64 UR4, c[0x0][0x358] ;  /* 0x00006b00ff0477ac */ /* 0x000ea40008000a00 */
[----:B--2---:R2:W5:Y:S01]  /*0260*/  LDG.E R38, desc[UR4][R38.64] ;  /* 0x0000000426267981 */ /* 0x004562000c1e1900 */
[----:B------:R-:W-:Y:S05]  /*0270*/  BRA `(.L_x_2) ;  /* 0x0000000000087947 */ /* 0x000fea0003800000 */
.L_x_3:
[----:B------:R-:W2:Y:S02]  /*0280*/  LDCU UR4, c[0x0][0x8a0] ;  /* 0x00011400ff0477ac */ /* 0x000ea40008000800 */
[----:B--2---:R-:W-:Y:S02]  /*0290*/  MOV R38, UR4 ;  /* 0x0000000400267c02 */ /* 0x004fe40008000f00 */
.L_x_2:
[----:B------:R-:W-:Y:S01]  /*02a0*/  IMAD.U32 R0, RZ, RZ, UR18 ;  /* 0x00000012ff007e24 */ /* 0x000fe2000f8e00ff */
[----:B------:R-:W-:Y:S04]  /*02b0*/  BSSY.RECONVERGENT B0, `(.L_x_4) ;  /* 0x000000c000007945 */ /* 0x000fe80003800200 */
[C---:B------:R-:W-:Y:S02]  /*02c0*/  ISETP.NE.OR P2, PT, R0.reuse, 0x1, !P1 ;  /* 0x000000010000780c */ /* 0x040fe40004f45670 */
[----:B------:R-:W-:-:S11]  /*02d0*/  ISETP.NE.OR P0, PT, R0, 0x3, !P1 ;  /* 0x000000030000780c */ /* 0x000fd60004f05670 */
[----:B------:R-:W-:Y:S05]  /*02e0*/  @P2 BRA `(.L_x_5) ;  /* 0x0000000000202947 */ /* 0x000fea0003800000 */
[----:B------:R-:W3:Y:S02]  /*02f0*/  LDCU.64 UR4, c[0x0][0x348] ;  /* 0x00006900ff0477ac */ /* 0x000ee40008000a00 */
[----:B---3--:R-:W-:Y:S02]  /*0300*/  UIADD3 UR6, UP1, UPT, UR4, 0x80, URZ ;  /* 0x0000008004067890 */ /* 0x008fe4000ff3e0ff */
[----:B------:R-:W-:Y:S02]  /*0310*/  UIADD3 UR4, UP0, UPT, UR4, 0x180, URZ ;  /* 0x0000018004047890 */ /* 0x000fe4000ff1e0ff */
[----:B------:R-:W-:Y:S02]  /*0320*/  UIADD3.X UR7, UPT, UPT, URZ, UR5, URZ, UP1, !UPT ;  /* 0x00000005ff077290 */ /* 0x000fe40008ffe4ff */
[----:B------:R-:W-:-:S07]  /*0330*/  UIADD3.X UR5, UPT, UPT, URZ, UR5, URZ, UP0, !UPT ;  /* 0x00000005ff057290 */ /* 0x000fce00087fe4ff */
[----:B------:R3:W-:Y:S02]  /*0340*/  UTMACCTL.PF [UR6] ;  /* 0x00000000060079b9 */ /* 0x0007e40008040000 */
[----:B------:R3:W-:Y:S02]  /*0350*/  UTMACCTL.PF [UR4] ;  /* 0x00000000040079b9 */ /* 0x0007e40008040000 */
[----:B---3--:R-:W-:Y:S01]  /*0360*/  NOP ;  /* 0x0000000000007918 */ /* 0x008fe20000000000 */
.L_x_5:
[----:B------:R-:W-:Y:S05]  /*0370*/  BSYNC.RECONVERGENT B0 ;  /* 0x0000000000007941 */ /* 0x000fea0003800200 */
.L_x_4:
[----:B------:R-:W-:Y:S04]  /*0380*/  BSSY.RECONVERGENT B0, `(.L_x_6) ;  /* 0x000000a000007945 */ /* 0x000fe80003800200 */
        /* <DEDUP_REMOVED lines=9> */
.L_x_7:
[----:B------:R-:W-:Y:S05]  /*0420*/  BSYNC.RECONVERGENT B0 ;  /* 0x0000000000007941 */ /* 0x000fea0003800200 */
.L_x_6:
[----:B------:R-:W3:Y:S01]  /*0430*/  LDCU.64 UR4, c[0x0][0x888] ;  /* 0x00011100ff0477ac */ /* 0x000ee20008000a00 */
[----:B------:R-:W-:Y:S02]  /*0440*/  UISETP.EQ.U32.AND UP2, UPT, UR8, URZ, UPT ;  /* 0x000000ff0800728c */ /* 0x000fe4000bf42070 */
[----:B------:R-:W-:Y:S02]  /*0450*/  UPLOP3.LUT UP3, UPT, UPT, UPT, UPT, 0x80, 0x8 ;  /* 0x000000000008789c */ /* 0x000fe40003f6f070 */
[----:B---3--:R-:W-:-:S04]  /*0460*/  UISETP.NE.U32.AND UP0, UPT, UR4, URZ, UPT ;  /* 0x000000ff0400728c */ /* 0x008fc8000bf05070 */
[----:B------:R-:W-:-:S04]  /*0470*/  UISETP.NE.AND.EX UP1, UPT, UR5, URZ, UPT, UP0 ;  /* 0x000000ff0500728c */ /* 0x000fc8000bf25300 */
[----:B------:R-:W-:-:S04]  /*0480*/  UISETP.EQ.OR.EX UP4, UPT, UR9, URZ, !UP1, UP2 ;  /* 0x000000ff0900728c */ /* 0x000fc8000cf82720 */
[----:B------:R-:W-:-:S06]  /*0490*/  UP2UR UR4, UPR, URZ, 0x10 ;  /* 0x00000010ff047883 */ /* 0x000fcc0008000000 */
[----:B------:R-:W-:Y:S01]  /*04a0*/  MOV R97, UR4 ;  /* 0x0000000400617c02 */ /* 0x000fe20008000f00 */
[----:B------:R-:W-:Y:S06]  /*04b0*/  BRA.U !UP4, `(.L_x_8) ;  /* 0x000000010c207547 */ /* 0x000fec000b800000 */
[----:B------:R-:W-:Y:S01]  /*04c0*/  UISETP.NE.U32.AND UP2, UPT, UR8, URZ, UPT ;  /* 0x000000ff0800728c */ /* 0x000fe2000bf45070 */
[----:B-----5:R-:W-:Y:S01]  /*04d0*/  FSETP.NEU.AND P0, PT, R41, RZ, PT ;  /* 0x000000ff2900720b */ /* 0x020fe20003f0d000 */
[----:B------:R-:W-:Y:S02]  /*04e0*/  USEL UR4, URZ, 0xffffffff, UP1 ;  /* 0xffffffffff047887 */ /* 0x000fe40008800000 */
[----:B------:R-:W-:-:S10]  /*04f0*/  UISETP.NE.AND.EX UP2, UPT, UR9, URZ, UPT, UP2 ;  /* 0x000000ff0900728c */ /* 0x000fd4000bf45320 */
[----:B------:R-:W-:Y:S01]  /*0500*/  VOTEU.ANY UP0, P0 ;  /* 0x0000000000ff7886 */ /* 0x000fe20000000100 */
[----:B------:R-:W-:-:S04]  /*0510*/  @!UP2 USEL UR4, URZ, 0xffffffff, UP0 ;  /* 0xffffffffff04a887 */ /* 0x000fc80008000000 */
[----:B------:R-:W-:-:S04]  /*0520*/  ULOP3.LUT UR4, UR4, 0x1, URZ, 0xc0, !UPT ;  /* 0x0000000104047892 */ /* 0x000fc8000f8ec0ff */
[----:B------:R-:W-:-:S11]  /*0530*/  UISETP.NE.U32.AND UP3, UPT, UR4, 0x1, UPT ;  /* 0x000000010400788c */ /* 0x000fd6000bf65070 */
.L_x_8:
[----:B------:R-:W3:Y:S01]  /*0540*/  SHFL.IDX PT, R0, R88, RZ, 0x1f ;  /* 0x00001fff58007589 */ /* 0x000ee200000e0000 */
[----:B------:R-:W-:Y:S02]  /*0550*/  UISETP.NE.AND UP5, UPT, UR18, 0x2, UPT ;  /* 0x000000021200788c */ /* 0x000fe4000bfa5270 */
[----:B------:R-:W-:Y:S02]  /*0560*/  UISETP.NE.AND UP0, UPT, UR18, 0x2, UPT ;  /* 0x000000021200788c */ /* 0x000fe4000bf05270 */
[----:B------:R-:W-:Y:S02]  /*0570*/  UISETP.NE.OR UP2, UPT, UR31, URZ, UP5 ;  /* 0x000000ff1f00728c */ /* 0x000fe4000af45670 */
[----:B------:R-:W-:-:S04]  /*0580*/  USEL UR62, URZ, 0x1, UP0 ;  /* 0x00000001ff3e7887 */ /* 0x000fc80008000000 */
[----:B------:R-:W-:Y:S02]  /*0590*/  PLOP3.LUT P3, PT, P1, PT, UP2, 0xae, 0xea ;  /* 0x0000000000ea781c */ /* 0x000fe40000f6f52e */
[----:B---3--:R-:W-:-:S13]  /*05a0*/  ISETP.NE.AND P0, PT, R0, RZ, PT ;  /* 0x000000ff0000720c */ /* 0x008fda0003f05270 */
[----:B------:R-:W-:Y:S05]  /*05b0*/  @P0 BRA `(.L_x_9) ;  /* 0x0000000000b40947 */ /* 0x000fea0003800000 */
[----:B------:R-:W-:Y:S01]  /*05c0*/  ELECT P0, URZ, PT ;  /* 0x0000000000ff782f */ /* 0x000fe20003800000 */
[----:B------:R-:W-:-:S12]  /*05d0*/  BSSY.RECONVERGENT B0, `(.L_x_9) ;  /* 0x000002b000007945 */ /* 0x000fd80003800200 */
[----:B------:R-:W-:Y:S05]  /*05e0*/  @!P0 BRA `(.L_x_10) ;  /* 0x0000000000a48947 */ /* 0x000fea0003800000 */
[----:B------:R-:W3:Y:S01]  /*05f0*/  S2UR UR5, SR_CgaCtaId ;  /* 0x00000000000579c3 */ /* 0x000ee20000008800 */
[----:B------:R-:W-:Y:S01]  /*0600*/  UMOV UR4, 0x400 ;  /* 0x0000040000047882 */ /* 0x000fe20000000000 */
[----:B------:R-:W-:Y:S02]  /*0610*/  UMOV UR6, 0x1 ;  /* 0x0000000100067882 */ /* 0x000fe40000000000 */
[----:B------:R-:W-:-:S04]  /*0620*/  UIADD3 UR6, UPT, UPT, -UR6, 0x100000, URZ ;  /* 0x0010000006067890 */ /* 0x000fc8000fffe1ff */
[----:B------:R-:W-:Y:S02]  /*0630*/  USHF.L.U32 UR7, UR6, 0xb, URZ ;  /* 0x0000000b06077899 */ /* 0x000fe400080006ff */
[----:B------:R-:W-:Y:S02]  /*0640*/  USHF.L.U32 UR6, UR6, 0x1, URZ ;  /* 0x0000000106067899 */ /* 0x000fe400080006ff */
[----:B---3--:R-:W-:Y:S01]  /*0650*/  ULEA UR4, UR5, UR4, 0x18 ;  /* 0x0000000405047291 */ /* 0x008fe2000f8ec0ff */
[----:B------:R-:W3:Y:S11]  /*0660*/  FENCE.VIEW.ASYNC.S ;  /* 0x00000000000073c6 */ /* 0x000ef60000000000 */
[----:B---3--:R3:W4:Y:S01]  /*0670*/  SYNCS.EXCH.64 URZ, [UR4], UR6 ;  /* 0x0000000604ff75b2 */ /* 0x0087220008000100 */
[----:B------:R3:W1:Y:S01]  /*0680*/  SYNCS.EXCH.64 URZ, [UR4+0x80], UR6 ;  /* 0x0000800604ff75b2 */ /* 0x0006620008000100 */
        /* <DEDUP_REMOVED lines=29> */
[----:B------:R3:W1:Y:S02]  /*0860*/  SYNCS.EXCH.64 URZ, [UR4+0xf8], UR6 ;  /* 0x0000f80604ff75b2 */ /* 0x0006640008000100 */
[----:B---34-:R-:W-:Y:S01]  /*0870*/  NOP ;  /* 0x0000000000007918 */ /* 0x018fe20000000000 */
.L_x_10:
[----:B------:R-:W-:Y:S05]  /*0880*/  BSYNC.RECONVERGENT B0 ;  /* 0x0000000000007941 */ /* 0x000fea0003800200 */
.L_x_9:
[----:B------:R-:W3:Y:S01]  /*0890*/  SHFL.IDX PT, R0, R88, RZ, 0x1f ;  /* 0x00001fff58007589 */ /* 0x000ee200000e0000 */
[----:B------:R-:W-:Y:S01]  /*08a0*/  NOP ;  /* 0x0000000000007918 */ /* 0x000fe20000000000 */
[----:B---3--:R-:W-:-:S13]  /*08b0*/  ISETP.NE.AND P0, PT, R0, 0x1, PT ;  /* 0x000000010000780c */ /* 0x008fda0003f05270 */
[----:B------:R-:W-:Y:S05]  /*08c0*/  @P0 BRA `(.L_x_11) ;  /* 0x0000000000580947 */ /* 0x000fea0003800000 */
[----:B------:R-:W3:Y:S01]  /*08d0*/  S2UR UR5, SR_CgaCtaId ;  /* 0x00000000000579c3 */ /* 0x000ee20000008800 */
[----:B------:R-:W-:Y:S01]  /*08e0*/  UMOV UR4, 0x400 ;  /* 0x0000040000047882 */ /* 0x000fe20000000000 */
[----:B------:R-:W-:Y:S01]  /*08f0*/  UMOV UR8, 0x20 ;  /* 0x0000002000087882 */ /* 0x000fe20000000000 */
[----:B------:R-:W-:Y:S01]  /*0900*/  UMOV UR6, 0x80 ;  /* 0x0000008000067882 */ /* 0x000fe20000000000 */
[----:B------:R-:W-:-:S04]  /*0910*/  UIADD3 UR8, UPT, UPT, -UR8, 0x100000, URZ ;  /* 0x0010000008087890 */ /* 0x000fc8000fffe1ff */
[----:B------:R-:W-:Y:S02]  /*0920*/  USHF.L.U32 UR9, UR8, 0xb, URZ ;  /* 0x0000000b08097899 */ /* 0x000fe400080006ff */
[----:B------:R-:W-:Y:S02]  /*0930*/  USHF.L.U32 UR8, UR8, 0x1, URZ ;  /* 0x0000000108087899 */ /* 0x000fe400080006ff */
[----:B------:R-:W-:-:S04]  /*0940*/  UIADD3 UR6, UPT, UPT, -UR6, 0x100000, URZ ;  /* 0x0010000006067890 */ /* 0x000fc8000fffe1ff */
[----:B------:R-:W-:Y:S02]  /*0950*/  USHF.L.U32 UR7, UR6, 0xb, URZ ;  /* 0x0000000b06077899 */ /* 0x000fe400080006ff */
[----:B------:R-:W-:Y:S01]  /*0960*/  USHF.L.U32 UR6, UR6, 0x1, URZ ;  /* 0x0000000106067899 */ /* 0x000fe200080006ff */
[----:B------:R-:W-:Y:S01]  /*0970*/  ELECT P0, URZ, PT ;  /* 0x0000000000ff782f */ /* 0x000fe20003800000 */
[----:B---3--:R-:W-:Y:S01]  /*0980*/  ULEA UR4, UR5, UR4, 0x18 ;  /* 0x0000000405047291 */ /* 0x008fe2000f8ec0ff */
[----:B------:R-:W3:Y:S11]  /*0990*/  FENCE.VIEW.ASYNC.S ;  /* 0x00000000000073c6 */ /* 0x000ef60000000000 */
[----:B---3--:R3:W4:Y:S01]  /*09a0*/  SYNCS.EXCH.64 URZ, [UR4+0x100], UR8 ;  /* 0x0001000804ff75b2 */ /* 0x0087220008000100 */
[----:B------:R3:W1:Y:S01]  /*09b0*/  SYNCS.EXCH.64 URZ, [UR4+0x120], UR6 ;  /* 0x0001200604ff75b2 */ /* 0x0006620008000100 */
[----:B------:R3:W1:Y:S01]  /*09c0*/  SYNCS.EXCH.64 URZ, [UR4+0x108], UR8 ;  /* 0x0001080804ff75b2 */ /* 0x0006620008000100 */
[----:B------:R3:W1:Y:S01]  /*09d0*/  SYNCS.EXCH.64 URZ, [UR4+0x128], UR6 ;  /* 0x0001280604ff75b2 */ /* 0x0006620008000100 */
[----:B------:R3:W1:Y:S01]  /*09e0*/  SYNCS.EXCH.64 URZ, [UR4+0x110], UR8 ;  /* 0x0001100804ff75b2 */ /* 0x0006620008000100 */
[----:B------:R3:W1:Y:S01]  /*09f0*/  SYNCS.EXCH.64 URZ, [UR4+0x130], UR6 ;  /* 0x0001300604ff75b2 */ /* 0x0006620008000100 */
[----:B------:R3:W1:Y:S01]  /*0a00*/  SYNCS.EXCH.64 URZ, [UR4+0x118], UR8 ;  /* 0x0001180804ff75b2 */ /* 0x0006620008000100 */
[----:B------:R3:W1:Y:S01]  /*0a10*/  SYNCS.EXCH.64 URZ, [UR4+0x138], UR6 ;  /* 0x0001380604ff75b2 */ /* 0x0006620008000100 */
[----:B------:R-:W-:Y:S01]  /*0a20*/  NOP ;  /* 0x0000000000007918 */ /* 0x000fe20000000000 */
.L_x_11:
[----:B------:R-:W2:Y:S01]  /*0a30*/  SHFL.IDX PT, R0, R88, RZ, 0x1f ;  /* 0x00001fff58007589 */ /* 0x000ea200000e0000 */
[----:B------:R-:W-:Y:S01]  /*0a40*/  NOP ;  /* 0x0000000000007918 */ /* 0x000fe20000000000 */
[----:B--2---:R-:W-:-:S13]  /*0a50*/  ISETP.NE.AND P0, PT, R0, 0x3, PT ;  /* 0x000000030000780c */ /* 0x004fda0003f05270 */
[----:B------:R-:W-:Y:S05]  /*0a60*/  @P0 BRA `(.L_x_12) ;  /* 0x0000000000300947 */ /* 0x000fea0003800000 */
[----:B------:R-:W2:Y:S01]  /*0a70*/  S2UR UR5, SR_CgaCtaId ;  /* 0x00000000000579c3 */ /* 0x000ea20000008800 */
[----:B---3--:R-:W-:Y:S01]  /*0a80*/  UMOV UR4, 0x400 ;  /* 0x0000040000047882 */ /* 0x008fe20000000000 */
[----:B------:R-:W-:Y:S01]  /*0a90*/  UMOV UR6, 0x20 ;  /* 0x0000002000067882 */ /* 0x000fe20000000000 */
[----:B------:R-:W-:Y:S01]  /*0aa0*/  ELECT P0, URZ, PT ;  /* 0x0000000000ff782f */ /* 0x000fe20003800000 */
[----:B------:R-:W-:-:S04]  /*0ab0*/  UIADD3 UR6, UPT, UPT, -UR6, 0x100000, URZ ;  /* 0x0010000006067890 */ /* 0x000fc8000fffe1ff */
[----:B------:R-:W-:Y:S02]  /*0ac0*/  USHF.L.U32 UR7, UR6, 0xb, URZ ;  /* 0x0000000b06077899 */ /* 0x000fe400080006ff */
[----:B------:R-:W-:Y:S02]  /*0ad0*/  USHF.L.U32 UR6, UR6, 0x1, URZ ;  /* 0x0000000106067899 */ /* 0x000fe400080006ff */
[----:B--2---:R-:W-:Y:S01]  /*0ae0*/  ULEA UR4, UR5, UR4, 0x18 ;  /* 0x0000000405047291 */ /* 0x004fe2000f8ec0ff */
[----:B------:R-:W2:Y:S11]  /*0af0*/  FENCE.VIEW.ASYNC.S ;  /* 0x00000000000073c6 */ /* 0x000eb60000000000 */
[----:B--2---:R2:W3:Y:S01]  /*0b00*/  SYNCS.EXCH.64 URZ, [UR4+0x140], UR6 ;  /* 0x0001400604ff75b2 */ /* 0x0044e20008000100 */
[----:B------:R2:W1:Y:S01]  /*0b10*/  SYNCS.EXCH.64 URZ, [UR4+0x148], UR6 ;  /* 0x0001480604ff75b2 */ /* 0x0004620008000100 */
[----:B------:R-:W-:Y:S01]  /*0b20*/  NOP ;  /* 0x0000000000007918 */ /* 0x000fe20000000000 */
.L_x_12:
[----:B------:R-:W4:Y:S01]  /*0b30*/  SHFL.IDX PT, R0, R88, RZ, 0x1f ;  /* 0x00001fff58007589 */ /* 0x000f2200000e0000 */
[----:B------:R-:W-:Y:S01]  /*0b40*/  NOP ;  /* 0x0000000000007918 */ /* 0x000fe20000000000 */
[----:B----4-:R-:W-:-:S13]  /*0b50*/  ISETP.NE.AND P0, PT, R0, 0x4, PT ;  /* 0x000000040000780c */ /* 0x010fda0003f05270 */
[----:B------:R-:W-:Y:S05]  /*0b60*/  @P0 BRA `(.L_x_13) ;  /* 0x0000000000440947 */ /* 0x000fea0003800000 */
[----:B------:R-:W4:Y:S01]  /*0b70*/  S2UR UR5, SR_CgaCtaId ;  /* 0x00000000000579c3 */ /* 0x000f220000008800 */
[----:B--23--:R-:W-:Y:S01]  /*0b80*/  UMOV UR4, 0x1e0 ;  /* 0x000001e000047882 */ /* 0x00cfe20000000000 */
[----:B------:R-:W-:Y:S01]  /*0b90*/  UMOV UR6, 0x400 ;  /* 0x0000040000067882 */ /* 0x000fe20000000000 */
[----:B------:R-:W-:Y:S01]  /*0ba0*/  USEL UR4, UR4, 0x1a0, UP3 ;  /* 0x000001a004047887 */ /* 0x000fe20009800000 */
[----:B------:R-:W-:Y:S01]  /*0bb0*/  UMOV UR8, 0x1 ;  /* 0x0000000100087882 */ /* 0x000fe20000000000 */
[----:B------:R-:W-:Y:S01]  /*0bc0*/  ELECT P0, URZ, PT ;  /* 0x0000000000ff782f */ /* 0x000fe20003800000 */
[----:B------:R-:W-:-:S04]  /*0bd0*/  UIADD3 UR8, UPT, UPT, -UR8, 0x100000, URZ ;  /* 0x0010000008087890 */ /* 0x000fc8000fffe1ff */
[----:B------:R-:W-:Y:S02]  /*0be0*/  USHF.L.U32 UR9, UR8, 0xb, URZ ;  /* 0x0000000b08097899 */ /* 0x000fe400080006ff */
[----:B------:R-:W-:Y:S02]  /*0bf0*/  USHF.L.U32 UR8, UR8, 0x1, URZ ;  /* 0x0000000108087899 */ /* 0x000fe400080006ff */
[----:B----4-:R-:W-:Y:S02]  /*0c00*/  ULEA UR6, UR5, UR6, 0x18 ;  /* 0x0000000605067291 */ /* 0x010fe4000f8ec0ff */
[----:B------:R-:W-:-:S04]  /*0c10*/  UIADD3 UR4, UPT, UPT, -UR4, 0x100000, URZ ;  /* 0x0010000004047890 */ /* 0x000fc8000fffe1ff */
[----:B------:R-:W-:Y:S02]  /*0c20*/  USHF.L.U32 UR5, UR4, 0xb, URZ ;  /* 0x0000000b04057899 */ /* 0x000fe400080006ff */
[----:B------:R-:W-:Y:S01]  /*0c30*/  USHF.L.U32 UR4, UR4, 0x1, URZ ;  /* 0x0000000104047899 */ /* 0x000fe200080006ff */
[----:B------:R-:W2:Y:S03]  /*0c40*/  FENCE.VIEW.ASYNC.S ;  /* 0x00000000000073c6 */ /* 0x000ea60000000000 */
[----:B--2---:R4:W2:Y:S08]  /*0c50*/  SYNCS.EXCH.64 URZ, [UR6+0x150], UR8 ;  /* 0x0001500806ff75b2 */ /* 0x0048b00008000100 */
[----:B------:R4:W3:Y:S02]  /*0c60*/  SYNCS.EXCH.64 URZ, [UR6+0x158], UR4 ;  /* 0x0001580406ff75b2 */ /* 0x0008e40008000100 */
[----:B----4-:R-:W-:Y:S01]  /*0c70*/  NOP ;  /* 0x0000000000007918 */ /* 0x010fe20000000000 */
.L_x_13:
[----:B------:R-:W4:Y:S01]  /*0c80*/  SHFL.IDX PT, R0, R88, RZ, 0x1f ;  /* 0x00001fff58007589 */ /* 0x000f2200000e0000 */
[----:B------:R-:W-:Y:S01]  /*0c90*/  ISETP.NE.OR P1, PT, RZ, UR18, !P1 ;  /* 0x00000012ff007c0c */ /* 0x000fe2000cf25670 */
[----:B------:R-:W-:Y:S01]  /*0ca0*/  NOP ;  /* 0x0000000000007918 */ /* 0x000fe20000000000 */
[----:B----4-:R-:W-:-:S13]  /*0cb0*/  ISETP.NE.AND P0, PT, R0, 0x5, PT ;  /* 0x000000050000780c */ /* 0x010fda0003f05270 */
[----:B------:R-:W-:Y:S05]  /*0cc0*/  @P0 BRA `(.L_x_14) ;  /* 0x0000000000480947 */ /* 0x000fea0003800000 */
[----:B------:R-:W4:Y:S01]  /*0cd0*/  S2UR UR5, SR_CgaCtaId ;  /* 0x00000000000579c3 */ /* 0x000f220000008800 */
[----:B--23--:R-:W-:Y:S01]  /*0ce0*/  UMOV UR4, 0x400 ;  /* 0x0000040000047882 */ /* 0x00cfe20000000000 */
        /* <DEDUP_REMOVED lines=9> */
[----:B----4-:R-:W-:Y:S01]  /*0d80*/  ULEA UR4, UR5, UR4, 0x18 ;  /* 0x0000000405047291 */ /* 0x010fe2000f8ec0ff */
[----:B------:R-:W2:Y:S11]  /*0d90*/  FENCE.VIEW.ASYNC.S ;  /* 0x00000000000073c6 */ /* 0x000eb60000000000 */
[----:B--2---:R4:W2:Y:S01]  /*0da0*/  SYNCS.EXCH.64 URZ, [UR4+0x160], UR6 ;  /* 0x0001600604ff75b2 */ /* 0x0048a20008000100 */
[----:B------:R4:W3:Y:S01]  /*0db0*/  SYNCS.EXCH.64 URZ, [UR4+0x170], UR8 ;  /* 0x0001700804ff75b2 */ /* 0x0008e20008000100 */
[----:B------:R4:W1:Y:S01]  /*0dc0*/  SYNCS.EXCH.64 URZ, [UR4+0x168], UR6 ;  /* 0x0001680604ff75b2 */ /* 0x0008620008000100 */
[----:B------:R4:W1:Y:S02]  /*0dd0*/  SYNCS.EXCH.64 URZ, [UR4+0x178], UR8 ;  /* 0x0001780804ff75b2 */ /* 0x0008640008000100 */
[----:B----4-:R-:W-:Y:S01]  /*0de0*/  NOP ;  /* 0x0000000000007918 */ /* 0x010fe20000000000 */
.L_x_14:
[----:B--23--:R-:W2:Y:S01]  /*0df0*/  S2UR UR7, SR_CgaCtaId ;  /* 0x00000000000779c3 */ /* 0x00cea20000008800 */
[----:B------:R-:W-:Y:S01]  /*0e00*/  VOTEU.ALL UP0, P1 ;  /* 0x0000000000ff7886 */ /* 0x000fe20000800000 */
[----:B------:R-:W-:Y:S01]  /*0e10*/  UMOV UR4, 0x20 ;  /* 0x0000002000047882 */ /* 0x000fe20000000000 */
[----:B------:R-:W-:Y:S01]  /*0e20*/  NOP ;  /* 0x0000000000007918 */ /* 0x000fe20000000000 */
[----:B-1----:R-:W-:Y:S01]  /*0e30*/  LOP3.LUT R3, R85, 0x1f, RZ, 0xc0, !PT ;  /* 0x0000001f55037812 */ /* 0x002fe200078ec0ff */
[----:B------:R-:W-:Y:S01]  /*0e40*/  UISETP.NE.AND UP4, UPT, UR18, URZ, UPT ;  /* 0x000000ff1200728c */ /* 0x000fe2000bf85270 */
[----:B------:R-:W-:Y:S01]  /*0e50*/  @!UP0 UMOV UR6, 0x400 ;  /* 0x0000040000068882 */ /* 0x000fe20000000000 */
[----:B------:R-:W-:-:S04]  /*0e60*/  @!UP0 UIADD3 UR4, UPT, UPT, -UR4, 0x100000, URZ ;  /* 0x0010000004048890 */ /* 0x000fc8000fffe1ff */
[----:B------:R-:W-:Y:S02]  /*0e70*/  @!UP0 USHF.L.U32 UR5, UR4, 0xb, URZ ;  /* 0x0000000b04058899 */ /* 0x000fe400080006ff */
[----:B------:R-:W-:Y:S02]  /*0e80*/  @!UP0 USHF.L.U32 UR4, UR4, 0x1, URZ ;  /* 0x0000000104048899 */ /* 0x000fe400080006ff */
[----:B--2---:R-:W-:Y:S01]  /*0e90*/  @!UP0 ULEA UR6, UR7, UR6, 0x18 ;  /* 0x0000000607068291 */ /* 0x004fe2000f8ec0ff */
[----:B------:R-:W1:Y:S01]  /*0ea0*/  LDCU UR7, c[0x0][0x36c] ;  /* 0x00006d80ff0777ac */ /* 0x000e620008000800 */
[----:B------:R-:W-:Y:S01]  /*0eb0*/  VOTEU.ALL UP0, P1 ;  /* 0x0000000000ff7886 */ /* 0x000fe20000800000 */
[----:B------:R-:W2:Y:S09]  /*0ec0*/  FENCE.VIEW.ASYNC.S ;  /* 0x00000000000073c6 */ /* 0x000eb20000000000 */
[----:B--2---:R2:W3:Y:S01]  /*0ed0*/  @!UP0 SYNCS.EXCH.64 URZ, [UR6+0x180], UR4 ;  /* 0x0001800406ff85b2 */ /* 0x0044e20008000100 */
[----:B-1----:R-:W-:-:S09]  /*0ee0*/  UISETP.EQ.U32.AND UP6, UPT, UR7, 0x1, UPT ;  /* 0x000000010700788c */ /* 0x002fd2000bfc2070 */
[----:B--2---:R-:W-:Y:S05]  /*0ef0*/  BRA.U !UP6, `(.L_x_15) ;  /* 0x000000010e087547 */ /* 0x004fea000b800000 */
[----:B---3--:R-:W-:Y:S01]  /*0f00*/  UCGABAR_ARV ;  /* 0x00000000000079c7 */ /* 0x008fe20008000000 */
[----:B------:R-:W-:Y:S05]  /*0f10*/  BRA `(.L_x_16) ;  /* 0x0000000000047947 */ /* 0x000fea0003800000 */
.L_x_15:
[----:B---3--:R-:W-:Y:S01]  /*0f20*/  NOP ;  /* 0x0000000000007918 */ /* 0x008fe20000000000 */
.L_x_16:
[----:B------:R-:W1:Y:S01]  /*0f30*/  S2UR UR20, SR_CTAID.X ;  /* 0x00000000001479c3 */ /* 0x000e620000002500 */
[----:B------:R-:W-:-:S05]  /*0f40*/  CS2R.32 R96, SR_CgaSize ;  /* 0x0000000000607805 */ /* 0x000fca0000008a00 */
[----:B------:R-:W-:-:S05]  /*0f50*/  IMAD R96, R96, -0xa0, RZ ;  /* 0xffffff6060607824 */ /* 0x000fca00078e02ff */
[----:B------:R-:W-:-:S14]  /*0f60*/  R2UR UR5, R96 ;  /* 0x00000000600572ca */ /* 0x000fdc00000e0000 */
[----:B------:R-:W2:Y:S01]  /*0f70*/  LDCU UR5, c[0x0][UR5+0x2b0] ;  /* 0x00005600050577ac */ /* 0x000ea20008000800 */
[----:B------:R-:W-:-:S05]  /*0f80*/  CS2R.32 R96, SR_CgaSize ;  /* 0x0000000000607805 */ /* 0x000fca0000008a00 */
[----:B------:R-:W-:-:S05]  /*0f90*/  IMAD R96, R96, -0xa0, RZ ;  /* 0xffffff6060607824 */ /* 0x000fca00078e02ff */
[----:B------:R-:W-:-:S14]  /*0fa0*/  R2UR UR4, R96 ;  /* 0x00000000600472ca */ /* 0x000fdc00000e0000 */
[----:B------:R-:W3:Y:S01]  /*0fb0*/  LDCU UR4, c[0x0][UR4+0x2b4] ;  /* 0x00005680040477ac */ /* 0x000ee20008000800 */
[----:B------:R-:W4:Y:S01]  /*0fc0*/  S2UR UR21, SR_CTAID.Y ;  /* 0x00000000001579c3 */ /* 0x000f220000002600 */
[----:B------:R-:W-:-:S05]  /*0fd0*/  CS2R.32 R96, SR_CgaSize ;  /* 0x0000000000607805 */ /* 0x000fca0000008a00 */
[----:B------:R-:W-:-:S05]  /*0fe0*/  IMAD R96, R96, -0xa0, RZ ;  /* 0xffffff6060607824 */ /* 0x000fca00078e02ff */
[----:B------:R-:W-:-:S14]  /*0ff0*/  R2UR UR7, R96 ;  /* 0x00000000600772ca */ /* 0x000fdc00000e0000 */
[----:B------:R-:W3:Y:S01]  /*1000*/  LDCU UR7, c[0x0][UR7+0x2a0] ;  /* 0x00005400070777ac */ /* 0x000ee20008000800 */
[----:B------:R-:W-:-:S05]  /*1010*/  CS2R.32 R96, SR_CgaSize ;  /* 0x0000000000607805 */ /* 0x000fca0000008a00 */
[----:B------:R-:W-:-:S05]  /*1020*/  IMAD R96, R96, -0xa0, RZ ;  /* 0xffffff6060607824 */ /* 0x000fca00078e02ff */
[----:B------:R-:W-:-:S14]  /*1030*/  R2UR UR8, R96 ;  /* 0x00000000600872ca */ /* 0x000fdc00000e0000 */
[----:B------:R-:W3:Y:S01]  /*1040*/  LDCU UR8, c[0x0][UR8+0x2a4] ;  /* 0x00005480080877ac */ /* 0x000ee20008000800 */
[----:B------:R-:W3:Y:S01]  /*1050*/  LDCU UR19, c[0x0][0xb24] ;  /* 0x00016480ff1377ac */ /* 0x000ee20008000800 */
[----:B------:R-:W3:Y:S01]  /*1060*/  LDCU UR39, c[0x0][0xb24] ;  /* 0x00016480ff2777ac */ /* 0x000ee20008000800 */
[----:B-1----:R-:W-:Y:S01]  /*1070*/  I2FP.F32.U32 R2, UR20 ;  /* 0x0000001400027c45 */ /* 0x002fe20008201000 */
[----:B------:R-:W1:Y:S04]  /*1080*/  LDCU UR24, c[0x0][0xb30] ;  /* 0x00016600ff1877ac */ /* 0x000e680008000800 */
[----:B--2---:R-:W-:Y:S01]  /*1090*/  FMUL R2, R2, UR5 ;  /* 0x0000000502027c20 */ /* 0x004fe20008400000 */
[----:B----4-:R-:W-:-:S05]  /*10a0*/  I2FP.F32.U32 R0, UR21 ;  /* 0x0000001500007c45 */ /* 0x010fca0008201000 */
[----:B------:R-:W2:Y:S01]  /*10b0*/  F2I.U32.TRUNC.NTZ R2, R2 ;  /* 0x0000000200027305 */ /* 0x000ea2000020f000 */
[----:B---3--:R-:W-:-:S07]  /*10c0*/  FMUL R0, R0, UR4 ;  /* 0x0000000400007c20 */ /* 0x008fce0008400000 */
[----:B------:R-:W3:Y:S01]  /*10d0*/  F2I.U32.TRUNC.NTZ R0, R0 ;  /* 0x0000000000007305 */ /* 0x000ee2000020f000 */
[----:B--2---:R-:W-:Y:S02]  /*10e0*/  R2UR UR4, R2 ;  /* 0x00000000020472ca */ /* 0x004fe400000e0000 */
[----:B------:R-:W-:Y:S02]  /*10f0*/  PRMT R2, RZ, 0x7610, R2 ;  /* 0x00007610ff027816 */ /* 0x000fe40000000002 */
[----:B---3--:R-:W-:Y:S02]  /*1100*/  R2UR UR6, R0 ;  /* 0x00000000000672ca */ /* 0x008fe400000e0000 */
[----:B------:R-:W-:-:S07]  /*1110*/  PRMT R0, RZ, 0x7610, R0 ;  /* 0x00007610ff007816 */ /* 0x000fce0000000000 */
[----:B------:R-:W-:-:S04]  /*1120*/  UIADD3 UR5, UPT, UPT, -UR4, URZ, URZ ;  /* 0x000000ff04057290 */ /* 0x000fc8000fffe1ff */
[----:B------:R-:W-:Y:S02]  /*1130*/  UIMAD UR5, UR7, UR5, UR20 ;  /* 0x00000005070572a4 */ /* 0x000fe4000f8e0214 */
[----:B------:R-:W-:-:S04]  /*1140*/  UIADD3 UR4, UPT, UPT, -UR6, URZ, URZ ;  /* 0x000000ff06047290 */ /* 0x000fc8000fffe1ff */
[----:B------:R-:W-:Y:S01]  /*1150*/  IMAD.U32 R96, RZ, RZ, UR5 ;  /* 0x00000005ff607e24 */ /* 0x000fe2000f8e00ff */
[----:B------:R-:W-:-:S06]  /*1160*/  UIMAD UR4, UR8, UR4, UR21 ;  /* 0x00000004080472a4 */ /* 0x000fcc000f8e0215 */
[----:B------:R-:W-:Y:S01]  /*1170*/  IMAD.U32 R95, RZ, RZ, UR4 ;  /* 0x00000004ff5f7e24 */ /* 0x000fe2000f8e00ff */
[----:B-1----:R-:W-:Y:S06]  /*1180*/  BRA.U UP4, `(.L_x_17) ;  /* 0x0000000104307547 */ /* 0x002fec000b800000 */
[----:B------:R-:W-:Y:S01]  /*1190*/  R2UR UR5, R95 ;  /* 0x000000005f0572ca */ /* 0x000fe200000e0000 */
[----:B------:R-:W-:Y:S01]  /*11a0*/  UMOV UR7, 0x3 ;  /* 0x0000000300077882 */ /* 0x000fe20000000000 */
[----:B------:R-:W-:-:S11]  /*11b0*/  R2UR UR4, R96 ;  /* 0x00000000600472ca */ /* 0x000fd600000e0000 */
[----:B------:R-:W-:-:S04]  /*11c0*/  UISETP.NE.AND UP0, UPT, UR5, URZ, UPT ;  /* 0x000000ff0500728c */ /* 0x000fc8000bf05270 */
[----:B------:R-:W-:Y:S02]  /*11d0*/  UISETP.LT.U32.OR UP0, UPT, UR4, 0x2, !UP0 ;  /* 0x000000020400788c */ /* 0x000fe4000c701470 */
[----:B------:R-:W-:Y:S02]  /*11e0*/  ULOP3.LUT UR4, UR4, 0xfffffffe, URZ, 0xc0, !UPT ;  /* 0xfffffffe04047892 */ /* 0x000fe4000f8ec0ff */
[----:B------:R-:W-:Y:S02]  /*11f0*/  USEL UR6, URZ, 0x1, !UP0 ;  /* 0x00000001ff067887 */ /* 0x000fe4000c000000 */
[----:B------:R-:W-:Y:S02]  /*1200*/  USEL UR5, URZ, 0x2, !UP0 ;  /* 0x00000002ff057887 */ /* 0x000fe4000c000000 */
[----:B------:R-:W-:Y:S02]  /*1210*/  USHF.L.U32 UR4, UR7, UR4, URZ ;  /* 0x0000000407047299 */ /* 0x000fe400080006ff */
[----:B------:R-:W-:-:S04]  /*1220*/  UIADD3 UR5, UPT, UPT, UR6, UR5, URZ ;  /* 0x0000000506057290 */ /* 0x000fc8000fffe0ff */
[----:B------:R-:W-:Y:S02]  /*1230*/  IMAD.U32 R0, RZ, RZ, UR4 ;  /* 0x00000004ff007e24 */ /* 0x000fe4000f8e00ff */
[----:B------:R-:W-:-:S07]  /*1240*/  IMAD.U32 R2, RZ, RZ, UR5 ;  /* 0x00000005ff027e24 */ /* 0x000fce000f8e00ff */
.L_x_17:
[----:B------:R-:W1:Y:S01]  /*1250*/  S2UR UR52, SR_CTAID.Z ;  /* 0x00000000003479c3 */ /* 0x000e620000002700 */
[----:B------:R-:W-:Y:S01]  /*1260*/  UISETP.GE.AND UP0, UPT, UR19, 0x1, UPT ;  /* 0x000000011300788c */ /* 0x000fe2000bf06270 */
[----:B------:R-:W-:-:S08]  /*1270*/  UMOV UR51, UR20 ;  /* 0x0000001400337c82 */ /* 0x000fd00008000000 */
[----:B------:R-:W-:Y:S05]  /*1280*/  BRA.U !UP0, `(.L_x_18) ;  /* 0x0000000108d47547 */ /* 0x000fea000b800000 */
[----:B------:R-:W2:Y:S01]  /*1290*/  LDCU.128 UR12, c[0x0][0xb10] ;  /* 0x00016200ff0c77ac */ /* 0x000ea20008000c00 */
[----:B------:R-:W3:Y:S01]  /*12a0*/  LDCU UR22, c[0x0][0xb0c] ;  /* 0x00016180ff1677ac */ /* 0x000ee20008000800 */
[----:B------:R-:W4:Y:S01]  /*12b0*/  LDCU UR6, c[0x0][0x370] ;  /* 0x00006e00ff0677ac */ /* 0x000f220008000800 */
[----:B------:R-:W1:Y:S01]  /*12c0*/  LDCU UR7, c[0x0][0x374] ;  /* 0x00006e80ff0777ac */ /* 0x000e620008000800 */
[----:B------:R-:W1:Y:S01]  /*12d0*/  LDCU UR23, c[0x0][0xb20] ;  /* 0x00016400ff1777ac */ /* 0x000e620008000800 */
[----:B--2---:R-:W-:Y:S02]  /*12e0*/  UIMAD.WIDE.U32 UR4, UR20, UR12, URZ ;  /* 0x0000000c140472a5 */ /* 0x004fe4000f8e00ff */
[----:B---3--:R-:W-:Y:S01]  /*12f0*/  UISETP.NE.AND UP0, UPT, UR22, 0x1, UPT ;  /* 0x000000011600788c */ /* 0x008fe2000bf05270 */
[----:B------:R-:W2:Y:S01]  /*1300*/  LDCU.64 UR8, c[0x0][0xb28] ;  /* 0x00016500ff0877ac */ /* 0x000ea20008000a00 */
[----:B----4-:R-:W-:-:S03]  /*1310*/  UIMAD.WIDE.U32 UR10, UR6, UR12, URZ ;  /* 0x0000000c060a72a5 */ /* 0x010fc6000f8e00ff */
[----:B------:R-:W-:Y:S01]  /*1320*/  UMOV UR4, UR5 ;  /* 0x0000000500047c82 */ /* 0x000fe20008000000 */
[----:B------:R-:W-:Y:S02]  /*1330*/  UISETP.NE.AND UP2, UPT, UR19, 0x1, UPT ;  /* 0x000000011300788c */ /* 0x000fe4000bf45270 */
[----:B------:R-:W-:Y:S01]  /*1340*/  USHF.R.U32.HI UR4, URZ, UR13, UR4 ;  /* 0x0000000dff047299 */ /* 0x000fe20008011604 */
[----:B------:R-:W-:Y:S01]  /*1350*/  UMOV UR10, UR11 ;  /* 0x0000000b000a7c82 */ /* 0x000fe20008000000 */
[----:B------:R-:W-:Y:S02]  /*1360*/  UIMAD.WIDE.U32 UR16, UR21, UR15, URZ ;  /* 0x0000000f151072a5 */ /* 0x000fe4000f8e00ff */
[----:B------:R-:W-:Y:S02]  /*1370*/  USEL UR5, UR20, UR4, !UP0 ;  /* 0x0000000414057287 */ /* 0x000fe4000c000000 */
[----:B------:R-:W-:Y:S02]  /*1380*/  @UP0 USHF.R.U32.HI UR6, URZ, UR13, UR10 ;  /* 0x0000000dff060299 */ /* 0x000fe4000801160a */
[----:B------:R-:W-:-:S02]  /*1390*/  UISETP.NE.AND UP0, UPT, UR14, 0x1, UPT ;  /* 0x000000010e00788c */ /* 0x000fc4000bf05270 */
[----:B-1----:R-:W-:Y:S02]  /*13a0*/  UIMAD.WIDE.U32 UR10, UR7, UR15, URZ ;  /* 0x0000000f070a72a5 */ /* 0x002fe4000f8e00ff */
[----:B--2---:R-:W-:Y:S01]  /*13b0*/  UIMAD.WIDE.U32 UR12, UR6, UR8, URZ ;  /* 0x00000008060c72a5 */ /* 0x004fe2000f8e00ff */
[----:B------:R-:W-:Y:S01]  /*13c0*/  UMOV UR4, UR17 ;  /* 0x0000001100047c82 */ /* 0x000fe20008000000 */
[----:B------:R-:W-:-:S03]  /*13d0*/  UIADD3 UR51, UPT, UPT, -UR5, URZ, URZ ;  /* 0x000000ff05337290 */ /* 0x000fc6000fffe1ff */
[----:B------:R-:W-:Y:S01]  /*13e0*/  UMOV UR10, UR11 ;  /* 0x0000000b000a7c82 */ /* 0x000fe20008000000 */
[----:B------:R-:W-:Y:S02]  /*13f0*/  USHF.R.U32.HI UR4, URZ, UR23, UR4 ;  /* 0x00000017ff047299 */ /* 0x000fe40008011604 */
[----:B------:R-:W-:Y:S01]  /*1400*/  @UP0 USHF.R.U32.HI UR7, URZ, UR23, UR10 ;  /* 0x00000017ff070299 */ /* 0x000fe2000801160a */
[----:B------:R-:W-:Y:S01]  /*1410*/  UMOV UR12, UR13 ;  /* 0x0000000d000c7c82 */ /* 0x000fe20008000000 */
[----:B------:R-:W-:Y:S02]  /*1420*/  USEL UR4, UR21, UR4, !UP0 ;  /* 0x0000000415047287 */ /* 0x000fe4000c000000 */
[----:B------:R-:W-:Y:S02]  /*1430*/  UIMAD.WIDE.U32 UR10, UR7, UR8, URZ ;  /* 0x00000008070a72a5 */ /* 0x000fe4000f8e00ff */
[----:B------:R-:W-:Y:S02]  /*1440*/  @UP2 USHF.R.U32.HI UR6, URZ, UR9, UR12 ;  /* 0x00000009ff062299 */ /* 0x000fe4000801160c */
[----:B------:R-:W-:-:S02]  /*1450*/  UIMAD.WIDE.U32 UR12, UR4, UR8, URZ ;  /* 0x00000008040c72a5 */ /* 0x000fc4000f8e00ff */
[----:B------:R-:W-:Y:S01]  /*1460*/  UIMAD UR51, UR22, UR51, UR20 ;  /* 0x00000033163372a4 */ /* 0x000fe2000f8e0214 */
[----:B------:R-:W-:Y:S02]  /*1470*/  UMOV UR10, UR11 ;  /* 0x0000000b000a7c82 */ /* 0x000fe40008000000 */
[----:B------:R-:W-:Y:S02]  /*1480*/  @UP2 USHF.R.U32.HI UR7, URZ, UR9, UR10 ;  /* 0x00000009ff072299 */ /* 0x000fe4000801160a */
[----:B------:R-:W-:Y:S02]  /*1490*/  UIMAD UR10, UR6, UR19, URZ ;  /* 0x00000013060a72a4 */ /* 0x000fe4000f8e02ff */
[----:B------:R-:W-:-:S04]  /*14a0*/  UIMAD UR7, UR7, UR19, URZ ;  /* 0x00000013070772a4 */ /* 0x000fc8000f8e02ff */
[----:B------:R-:W-:-:S03]  /*14b0*/  UISETP.GE.AND UP0, UPT, UR4, UR7, UPT ;  /* 0x000000070400728c */ /* 0x000fc6000bf06270 */
[----:B------:R-:W-:Y:S01]  /*14c0*/  UMOV UR7, UR13 ;  /* 0x0000000d00077c82 */ /* 0x000fe20008000000 */
[----:B------:R-:W-:Y:S02]  /*14d0*/  UISETP.GE.OR UP0, UPT, UR5, UR10, UP0 ;  /* 0x0000000a0500728c */ /* 0x000fe40008706670 */
[----:B------:R-:W-:Y:S02]  /*14e0*/  UIMAD.WIDE.U32 UR10, UR5, UR8, URZ ;  /* 0x00000008050a72a5 */ /* 0x000fe4000f8e00ff */
[----:B------:R-:W-:Y:S02]  /*14f0*/  USHF.R.U32.HI UR7, URZ, UR9, UR7 ;  /* 0x00000009ff077299 */ /* 0x000fe40008011607 */
[----:B------:R-:W-:Y:S02]  /*1500*/  UIADD3 UR10, UPT, UPT, -UR4, URZ, URZ ;  /* 0x000000ff040a7290 */ /* 0x000fe4000fffe1ff */
[----:B------:R-:W-:Y:S02]  /*1510*/  USEL UR7, UR4, UR7, !UP2 ;  /* 0x0000000704077287 */ /* 0x000fe4000d000000 */
[----:B------:R-:W-:Y:S01]  /*1520*/  UIMAD UR10, UR14, UR10, UR21 ;  /* 0x0000000a0e0a72a4 */ /* 0x000fe2000f8e0215 */
[----:B------:R-:W-:-:S02]  /*1530*/  @!UP0 UMOV UR8, UR11 ;  /* 0x0000000b00088c82 */ /* 0x000fc40008000000 */
[----:B------:R-:W-:Y:S02]  /*1540*/  @!UP0 USHF.R.U32.HI UR8, URZ, UR9, UR8 ;  /* 0x00000009ff088299 */ /* 0x000fe40008011608 */
[----:B------:R-:W-:Y:S02]  /*1550*/  UIADD3 UR9, UPT, UPT, -UR7, URZ, URZ ;  /* 0x000000ff07097290 */ /* 0x000fe4000fffe1ff */
[----:B------:R-:W-:Y:S02]  /*1560*/  @!UP0 USEL UR8, UR5, UR8, !UP2 ;  /* 0x0000000805088287 */ /* 0x000fe4000d000000 */
[----:B------:R-:W-:Y:S02]  /*1570*/  UIMAD UR9, UR19, UR9, UR4 ;  /* 0x00000009130972a4 */ /* 0x000fe4000f8e0204 */
[----:B------:R-:W-:Y:S02]  /*1580*/  @!UP0 UIADD3 UR7, UPT, UPT, UR7, -UR8, URZ ;  /* 0x8000000807078290 */ /* 0x000fe4000fffe0ff */
[----:B------:R-:W-:-:S02]  /*1590*/  @!UP0 UIMAD UR6, UR9, UR6, UR8 ;  /* 0x00000006090682a4 */ /* 0x000fc4000f8e0208 */
[----:B------:R-:W-:-:S04]  /*15a0*/  @!UP0 UIMAD UR4, UR7, UR19, UR5 ;  /* 0x00000013070482a4 */ /* 0x000fc8000f8e0205 */
[----:B------:R-:W-:Y:S01]  /*15b0*/  UIMAD UR21, UR4, UR14, UR10 ;  /* 0x0000000e041572a4 */ /* 0x000fe2000f8e020a */
[----:B------:R-:W-:Y:S02]  /*15c0*/  @!UP0 UMOV UR5, UR6 ;  /* 0x0000000600058c82 */ /* 0x000fe40008000000 */
[----:B------:R-:W-:-:S12]  /*15d0*/  UIMAD UR51, UR5, UR22, UR51 ;  /* 0x00000016053372a4 */ /* 0x000fd8000f8e0233 */
.L_x_18:
[----:B------:R-:W-:-:S09]  /*15e0*/  UISETP.NE.AND UP0, UPT, UR24, 0x1, UPT ;  /* 0x000000011800788c */ /* 0x000fd2000bf05270 */
[----:B------:R-:W-:Y:S05]  /*15f0*/  BRA.U UP0, `(.L_x_19) ;  /* 0x0000000100407547 */ /* 0x000fea000b800000 */
[----:B------:R-:W2:Y:S01]  /*1600*/  LDCU.128 UR8, c[0x0][0xb10] ;  /* 0x00016200ff0877ac */ /* 0x000ea20008000c00 */
[----:B------:R-:W3:Y:S01]  /*1610*/  LDCU UR12, c[0x0][0xb0c] ;  /* 0x00016180ff0c77ac */ /* 0x000ee20008000800 */
[----:B------:R-:W4:Y:S01]  /*1620*/  LDCU UR13, c[0x0][0xb20] ;  /* 0x00016400ff0d77ac */ /* 0x000f220008000800 */
[----:B--2---:R-:W-:Y:S02]  /*1630*/  UIMAD.WIDE.U32 UR4, UR51, UR8, URZ ;  /* 0x00000008330472a5 */ /* 0x004fe4000f8e00ff */
[----:B------:R-:W-:Y:S02]  /*1640*/  UIMAD.WIDE.U32 UR6, UR21, UR11, URZ ;  /* 0x0000000b150672a5 */ /* 0x000fe4000f8e00ff */
[----:B---3--:R-:W-:Y:S02]  /*1650*/  UISETP.NE.AND UP0, UPT, UR12, 0x1, UPT ;  /* 0x000000010c00788c */ /* 0x008fe4000bf05270 */
[----:B------:R-:W-:-:S03]  /*1660*/  USHF.R.U32.HI UR5, URZ, UR9, UR5 ;  /* 0x00000009ff057299 */ /* 0x000fc60008011605 */
[----:B------:R-:W-:Y:S01]  /*1670*/  UMOV UR4, UR7 ;  /* 0x0000000700047c82 */ /* 0x000fe20008000000 */
[----:B------:R-:W-:Y:S02]  /*1680*/  USEL UR5, UR51, UR5, !UP0 ;  /* 0x0000000533057287 */ /* 0x000fe4000c000000 */
[----:B------:R-:W-:Y:S02]  /*1690*/  UISETP.NE.AND UP0, UPT, UR10, 0x1, UPT ;  /* 0x000000010a00788c */ /* 0x000fe4000bf05270 */
[----:B----4-:R-:W-:-:S04]  /*16a0*/  USHF.R.U32.HI UR4, URZ, UR13, UR4 ;  /* 0x0000000dff047299 */ /* 0x010fc80008011604 */
[----:B------:R-:W-:-:S04]  /*16b0*/  USEL UR4, UR21, UR4, !UP0 ;  /* 0x0000000415047287 */ /* 0x000fc8000c000000 */
[----:B------:R-:W-:Y:S02]  /*16c0*/  UIADD3 UR6, UPT, UPT, -UR4, UR5, URZ ;  /* 0x0000000504067290 */ /* 0x000fe4000fffe1ff */
[----:B------:R-:W-:Y:S02]  /*16d0*/  UIADD3 UR4, UPT, UPT, UR4, -UR5, URZ ;  /* 0x8000000504047290 */ /* 0x000fe4000fffe0ff */
[----:B------:R-:W-:Y:S02]  /*16e0*/  UIMAD UR21, UR6, UR10, UR21 ;  /* 0x0000000a061572a4 */ /* 0x000fe4000f8e0215 */
[----:B------:R-:W-:-:S12]  /*16f0*/  UIMAD UR51, UR4, UR12, UR51 ;  /* 0x0000000c043372a4 */ /* 0x000fd8000f8e0233 */
.L_x_19:
[----:B------:R-:W-:Y:S05]  /*1700*/  BRA.U !UP6, `(.L_x_20) ;  /* 0x000000010e0c7547 */ /* 0x000fea000b800000 */
[----:B------:R-:W-:Y:S01]  /*1710*/  UCGABAR_WAIT ;  /* 0x0000000000007dc7 */ /* 0x000fe20008000000 */
[----:B------:R-:W-:Y:S01]  /*1720*/  CCTL.IVALL ;  /* 0x00000000ff00798f */ /* 0x000fe20002000000 */
[----:B------:R-:W-:Y:S05]  /*1730*/  BRA `(.L_x_21) ;  /* 0x0000000000047947 */ /* 0x000fea0003800000 */
.L_x_20:
[----:B------:R-:W-:Y:S06]  /*1740*/  BAR.SYNC.DEFER_BLOCKING 0x0 ;  /* 0x0000000000007b1d */ /* 0x000fec0000010000 */
.L_x_21:
[----:B------:R-:W-:Y:S05]  /*1750*/  BRA.U UP5, `(.L_x_22) ;  /* 0x0000001d05c47547 */ /* 0x000fea000b800000 */
[----:B------:R-:W2:Y:S01]  /*1760*/  LDCU UR5, c[0x0][0x388] ;  /* 0x00007100ff0577ac */ /* 0x000ea20008000800 */
[----:B------:R-:W-:Y:S01]  /*1770*/  PLOP3.LUT P1, PT, PT, PT, UP3, 0x80, 0x8 ;  /* 0x000000000008781c */ /* 0x000fe20003f2f038 */
[----:B------:R-:W-:Y:S01]  /*1780*/  IMAD.MOV.U32 R2, RZ, RZ, RZ ;  /* 0x000000ffff027224 */ /* 0x000fe200078e00ff */
[----:B------:R-:W-:Y:S01]  /*1790*/  ISETP.EQ.OR P2, PT, R3, RZ, P3 ;  /* 0x000000ff0300720c */ /* 0x000fe20001f42670 */
[----:B------:R-:W3:Y:S01]  /*17a0*/  LDCU UR6, c[0x0][0x38c] ;  /* 0x00007180ff0677ac */ /* 0x000ee20008000800 */
[----:B------:R-:W-:Y:S01]  /*17b0*/  PLOP3.LUT P1, PT, P1, PT, PT, 0x8, 0x80 ;  /* 0x000000000080781c */ /* 0x000fe20000f2e170 */
[----:B------:R-:W4:Y:S01]  /*17c0*/  LDCU UR48, c[0x0][0x390] ;  /* 0x00007200ff3077ac */ /* 0x000f220008000800 */
[----:B------:R-:W-:Y:S01]  /*17d0*/  UISETP.NE.AND UP1, UPT, UR18, URZ, UPT ;  /* 0x000000ff1200728c */ /* 0x000fe2000bf25270 */
[----:B------:R-:W3:Y:S01]  /*17e0*/  LDCU UR47, c[0x0][0x370] ;  /* 0x00006e00ff2f77ac */ /* 0x000ee20008000800 */
[----:B--2---:R-:W-:Y:S01]  /*17f0*/  UIADD3 UR5, UPT, UPT, UR5, 0x1f, URZ ;  /* 0x0000001f05057890 */ /* 0x004fe2000fffe0ff */
[----:B------:R-:W2:Y:S03]  /*1800*/  LDCU.64 UR36, c[0x0][0x348] ;  /* 0x00006900ff2477ac */ /* 0x000ea60008000a00 */
[----:B------:R-:W-:-:S02]  /*1810*/  USHF.R.S32.HI UR4, URZ, 0x1f, UR5 ;  /* 0x0000001fff047899 */ /* 0x000fc40008011405 */
[----:B-1----:R-:W-:Y:S02]  /*1820*/  USHF.L.U32 UR52, UR20, 0x7, URZ ;  /* 0x0000000714347899 */ /* 0x002fe400080006ff */
[----:B------:R-:W-:Y:S02]  /*1830*/  ULEA.HI UR4, UR4, UR5, URZ, 0x5 ;  /* 0x0000000504047291 */ /* 0x000fe4000f8f28ff */
[----:B------:R-:W-:Y:S02]  /*1840*/  USHF.L.U32 UR5, UR20, 0x6, URZ ;  /* 0x0000000614057899 */ /* 0x000fe400080006ff */
[----:B------:R-:W-:Y:S02]  /*1850*/  USHF.R.S32.HI UR4, URZ, 0x5, UR4 ;  /* 0x00000005ff047899 */ /* 0x000fe40008011404 */
[----:B------:R-:W-:Y:S02]  /*1860*/  ULOP3.LUT UR50, UR5, 0x40, URZ, 0xc0, !UPT ;  /* 0x0000004005327892 */ /* 0x000fe4000f8ec0ff */
[----:B---3--:R-:W-:Y:S01]  /*1870*/  UIMAD UR4, UR4, UR6, URZ ;  /* 0x00000006040472a4 */ /* 0x008fe2000f8e02ff */
[----:B------:R-:W1:Y:S03]  /*1880*/  LDCU UR46, c[0x0][0x374] ;  /* 0x00006e80ff2e77ac */ /* 0x000e660008000800 */
[----:B----4-:R-:W-:-:S02]  /*1890*/  UIMAD UR48, UR4, UR48, URZ ;  /* 0x00000030043072a4 */ /* 0x010fc4000f8e02ff */
[----:B------:R-:W-:Y:S02]  /*18a0*/  USEL UR33, UR62, 0x2, UP1 ;  /* 0x000000023e217887 */ /* 0x000fe40008800000 */
[----:B------:R-:W-:Y:S02]  /*18b0*/  UISETP.NE.AND UP2, UPT, UR48, URZ, UPT ;  /* 0x000000ff3000728c */ /* 0x000fe4000bf45270 */
[----:B------:R-:W-:Y:S01]  /*18c0*/  UISETP.LT.U32.AND UP0, UPT, UR48, 0x10, UPT ;  /* 0x000000103000788c */ /* 0x000fe2000bf01070 */
[----:B------:R-:W-:Y:S01]  /*18d0*/  UMOV UR23, 0x1 ;  /* 0x0000000100177882 */ /* 0x000fe20000000000 */
[----:B------:R-:W-:Y:S02]  /*18e0*/  UMOV UR26, URZ ;  /* 0x000000ff001a7c82 */ /* 0x000fe40008000000 */
[----:B------:R-:W-:Y:S01]  /*18f0*/  USEL UR4, UR48, 0x10, UP0 ;  /* 0x0000001030047887 */ /* 0x000fe20008000000 */
[----:B------:R-:W-:Y:S01]  /*1900*/  UMOV UR27, URZ ;  /* 0x000000ff001b7c82 */ /* 0x000fe20008000000 */
[----:B------:R-:W-:-:S02]  /*1910*/  UMOV UR34, URZ ;  /* 0x000000ff00227c82 */ /* 0x000fc40008000000 */
[----:B------:R-:W-:Y:S02]  /*1920*/  UIADD3 UR5, UPT, UPT, UR4, -0x1, URZ ;  /* 0xffffffff04057890 */ /* 0x000fe4000fffe0ff */
[----:B------:R-:W-:Y:S02]  /*1930*/  @!UP2 UIADD3 UR5, UPT, UPT, UR4, URZ, URZ ;  /* 0x000000ff0405a290 */ /* 0x000fe4000fffe0ff */
[----:B------:R-:W-:Y:S02]  /*1940*/  UIADD3 UR45, UPT, UPT, UR48, -UR4, URZ ;  /* 0x80000004302d7290 */ /* 0x000fe4000fffe0ff */
[----:B-12---:R-:W-:-:S12]  /*1950*/  UIADD3 UR49, UPT, UPT, UR5, 0x1, URZ ;  /* 0x0000000105317890 */ /* 0x006fd8000fffe0ff */
.L_x_40:
[----:B------:R-:W1:Y:S01]  /*1960*/  S2UR UR25, SR_CgaCtaId ;  /* 0x00000000001979c3 */ /* 0x000e620000008800 */
[----:B------:R-:W-:Y:S01]  /*1970*/  UMOV UR4, 0x400 ;  /* 0x0000040000047882 */ /* 0x000fe20000000000 */
[----:B------:R-:W-:Y:S01]  /*1980*/  MOV R0, UR23 ;  /* 0x0000001700007c02 */ /* 0x000fe20008000f00 */
[----:B------:R-:W-:Y:S02]  /*1990*/  UISETP.NE.AND UP0, UPT, UR48, URZ, UPT ;  /* 0x000000ff3000728c */ /* 0x000fe4000bf05270 */
[----:B------:R-:W-:Y:S01]  /*19a0*/  ULEA UR19, UR21, UR50, 0x7 ;  /* 0x0000003215137291 */ /* 0x000fe2000f8e38ff */
[----:B------:R-:W-:Y:S01]  /*19b0*/  SHF.L.U32 R0, R0, 0x1f, RZ ;  /* 0x0000001f00007819 */ /* 0x000fe200000006ff */
[----:B------:R-:W-:Y:S01]  /*19c0*/  UMOV UR24, URZ ;  /* 0x000000ff00187c82 */ /* 0x000fe20008000000 */
[----:B------:R-:W-:Y:S01]  /*19d0*/  UMOV UR21, URZ ;  /* 0x000000ff00157c82 */ /* 0x000fe20008000000 */
[----:B------:R-:W-:Y:S01]  /*19e0*/  UMOV UR20, URZ ;  /* 0x000000ff00147c82 */ /* 0x000fe20008000000 */
[----:B-1----:R-:W-:-:S04]  /*19f0*/  ULEA UR25, UR25, UR4, 0x18 ;  /* 0x0000000419197291 */ /* 0x002fc8000f8ec0ff */
[----:B------:R-:W-:-:S09]  /*1a00*/  ULEA UR4, UR26, UR25, 0x3 ;  /* 0x000000191a047291 */ /* 0x000fd2000f8e18ff */
[----:B------:R1:W2:Y:S01]  /*1a10*/  SYNCS.PHASECHK.TRANS64.TRYWAIT P0, [UR4+0x80], R0 ;  /* 0x00008000ff0075a7 */ /* 0x0002a20008001104 */
[----:B------:R-:W-:-:S04]  /*1a20*/  ULEA.HI UR4, UR51, UR51, URZ, 0x1 ;  /* 0x0000003333047291 */ /* 0x000fc8000f8f08ff */
[----:B------:R-:W-:-:S04]  /*1a30*/  USHF.L.U32 UR4, UR4, 0x7, URZ ;  /* 0x0000000704047899 */ /* 0x000fc800080006ff */
[----:B------:R-:W-:-:S04]  /*1a40*/  ULOP3.LUT UR4, UR4, 0xffffff00, URZ, 0xc0, !UPT ;  /* 0xffffff0004047892 */ /* 0x000fc8000f8ec0ff */
[----:B------:R-:W-:Y:S01]  /*1a50*/  ULOP3.LUT UR35, UR4, 0x80, UR52, 0xf8, !UPT ;  /* 0x0000008004237892 */ /* 0x000fe2000f8ef834 */
[----:B------:R-:W-:Y:S11]  /*1a60*/  BRA.U !UP0, `(.L_x_23) ;  /* 0x0000000508607547 */ /* 0x000ff6000b800000 */
[----:B------:R-:W3:Y:S01]  /*1a70*/  LDCU.128 UR8, c[0x0][0x480] ;  /* 0x00009000ff0877ac */ /* 0x000ee20008000c00 */
[----:B------:R-:W4:Y:S01]  /*1a80*/  LDCU.64 UR12, c[0x0][0x490] ;  /* 0x00009200ff0c77ac */ /* 0x000f220008000a00 */
[----:B------:R-:W1:Y:S01]  /*1a90*/  LDCU.64 UR20, c[0x0][0x4b0] ;  /* 0x00009600ff1477ac */ /* 0x000e620008000a00 */
[----:B------:R-:W1:Y:S01]  /*1aa0*/  LDCU.64 UR16, c[0x0][0x4d0] ;  /* 0x00009a00ff1077ac */ /* 0x000e620008000a00 */
[----:B------:R-:W1:Y:S01]  /*1ab0*/  LDCU UR43, c[0x0][0x390] ;  /* 0x00007200ff2b77ac */ /* 0x000e620008000800 */
[----:B---3--:R-:W-:Y:S02]  /*1ac0*/  UIMAD.WIDE.U32 UR4, UR35, UR9, URZ ;  /* 0x00000009230472a5 */ /* 0x008fe4000f8e00ff */
[----:B------:R-:W-:Y:S01]  /*1ad0*/  UISETP.NE.AND UP0, UPT, UR8, 0x1, UPT ;  /* 0x000000010800788c */ /* 0x000fe2000bf05270 */
[----:B------:R-:W3:Y:S04]  /*1ae0*/  LDCU UR44, c[0x0][0x38c] ;  /* 0x00007180ff2c77ac */ /* 0x000ee80008000800 */
[----:B------:R-:W-:Y:S01]  /*1af0*/  UMOV UR4, UR5 ;  /* 0x0000000500047c82 */ /* 0x000fe20008000000 */
[----:B------:R-:W1:Y:S01]  /*1b00*/  LDCU.64 UR14, c[0x0][0x4b8] ;  /* 0x00009700ff0e77ac */ /* 0x000e620008000a00 */
[----:B------:R-:W-:-:S02]  /*1b10*/  USHF.R.U32.HI UR6, URZ, UR10, UR4 ;  /* 0x0000000aff067299 */ /* 0x000fc40008011604 */
[----:B------:R-:W-:Y:S02]  /*1b20*/  UIADD3 UR34, UPT, UPT, UR49, UR27, URZ ;  /* 0x0000001b31227290 */ /* 0x000fe4000fffe0ff */
[----:B------:R-:W-:Y:S02]  /*1b30*/  USEL UR6, UR35, UR6, !UP0 ;  /* 0x0000000623067287 */ /* 0x000fe4000c000000 */
[----:B------:R-:W-:Y:S02]  /*1b40*/  UISETP.NE.AND UP0, UPT, UR11, 0x1, UPT ;  /* 0x000000010b00788c */ /* 0x000fe4000bf05270 */
[----:B----4-:R-:W-:Y:S02]  /*1b50*/  UIMAD.WIDE.U32 UR4, UR6, UR12, URZ ;  /* 0x0000000c060472a5 */ /* 0x010fe4000f8e00ff */
[----:B------:R-:W-:Y:S01]  /*1b60*/  UIADD3 UR7, UPT, UPT, -UR6, URZ, URZ ;  /* 0x000000ff06077290 */ /* 0x000fe2000fffe1ff */
[----:B------:R-:W-:-:S03]  /*1b70*/  UMOV UR24, URZ ;  /* 0x000000ff00187c82 */ /* 0x000fc60008000000 */
[----:B------:R-:W-:Y:S01]  /*1b80*/  UIMAD UR7, UR8, UR7, UR35 ;  /* 0x00000007080772a4 */ /* 0x000fe2000f8e0223 */
[----:B------:R-:W-:Y:S02]  /*1b90*/  UMOV UR4, UR5 ;  /* 0x0000000500047c82 */ /* 0x000fe40008000000 */
[----:B------:R-:W-:Y:S02]  /*1ba0*/  USHF.R.U32.HI UR13, URZ, UR13, UR4 ;  /* 0x0000000dff0d7299 */ /* 0x000fe40008011604 */
[----:B------:R-:W4:Y:S02]  /*1bb0*/  LDCU.64 UR4, c[0x0][0x4d8] ;  /* 0x00009b00ff0477ac */ /* 0x000f240008000a00 */
[----:B------:R-:W-:-:S04]  /*1bc0*/  USEL UR13, UR6, UR13, !UP0 ;  /* 0x0000000d060d7287 */ /* 0x000fc8000c000000 */
[----:B------:R-:W-:-:S04]  /*1bd0*/  UIADD3 UR12, UPT, UPT, -UR13, URZ, URZ ;  /* 0x000000ff0d0c7290 */ /* 0x000fc8000fffe1ff */
[----:B------:R-:W-:Y:S02]  /*1be0*/  UIMAD UR12, UR11, UR12, UR6 ;  /* 0x0000000c0b0c72a4 */ /* 0x000fe4000f8e0206 */
[----:B-1----:R-:W-:Y:S02]  /*1bf0*/  UIMAD UR11, UR7, UR20, UR16 ;  /* 0x00000014070b72a4 */ /* 0x002fe4000f8e0210 */
[----:B------:R-:W-:Y:S01]  /*1c00*/  UIMAD UR12, UR12, UR21, UR17 ;  /* 0x000000150c0c72a4 */ /* 0x000fe2000f8e0211 */
[----:B------:R-:W-:Y:S01]  /*1c10*/  UMOV UR6, UR26 ;  /* 0x0000001a00067c82 */ /* 0x000fe20008000000 */
[----:B------:R-:W-:Y:S01]  /*1c20*/  UMOV UR20, URZ ;  /* 0x000000ff00147c82 */ /* 0x000fe20008000000 */
[----:B---3--:R-:W-:-:S09]  /*1c30*/  UMOV UR21, URZ ;  /* 0x000000ff00157c82 */ /* 0x008fd20008000000 */
.L_x_29:
[----:B------:R-:W-:Y:S01]  /*1c40*/  @!P3 MOV R3, 0x6000 ;  /* 0x000060000003b802 */ /* 0x000fe20000000f00 */
[----:B------:R-:W-:Y:S01]  /*1c50*/  ULEA UR9, UR6, UR25, 0x3 ;  /* 0x0000001906097291 */ /* 0x000fe2000f8e18ff */
[----:B-12---:R-:W-:Y:S11]  /*1c60*/  @P0 BRA `(.L_x_24) ;  /* 0x0000000000100947 */ /* 0x006ff60003800000 */
[----:B------:R-:W-:Y:S04]  /*1c70*/  MOV R0, UR23 ;  /* 0x0000001700007c02 */ /* 0x000fe80008000f00 */
[----:B------:R-:W-:Y:S04]  /*1c80*/  SHF.L.U32 R5, R0, 0x1f, RZ ;  /* 0x0000001f00057819 */ /* 0x000fe800000006ff */
[----:B------:R-:W1:Y:S02]  /*1c90*/  SYNCS.PHASECHK.TRANS64.TRYWAIT P0, [UR9+0x80], R5 ;  /* 0x00008005ff0075a7 */ /* 0x000e640008001109 */
[----:B-1----:R-:W-:Y:S05]  /*1ca0*/  @!P0 BRA `(.L_x_25) ;  /* 0x0000008800048947 */ /* 0x002fea0003800000 */
.L_x_24:
[----:B------:R2:W-:Y:S01]  /*1cb0*/  @!P3 SYNCS.ARRIVE.TRANS64 RZ, [UR9], R3 ;  /* 0x00000003ffffb9a7 */ /* 0x0005e20008000009 */
[----:B------:R-:W-:Y:S04]  /*1cc0*/  ULOP3.LUT UR7, UR33, 0x2, URZ, 0xfc, !UPT ;  /* 0x0000000221077892 */ /* 0x000fe8000f8efcff */
[----:B------:R-:W-:Y:S09]  /*1cd0*/  UISETP.NE.AND UP0, UPT, UR7, 0x2, UPT ;  /* 0x000000020700788c */ /* 0x000ff2000bf05270 */
[----:B------:R-:W-:Y:S05]  /*1ce0*/  BRA.U UP0, `(.L_x_26) ;  /* 0x0000000100047547 */ /* 0x000fea000b800000 */
[----:B----4-:R-:W-:Y:S05]  /*1cf0*/  BPT.TRAP 0x1 ;  /* 0x000000040000795c */ /* 0x010fea0000300000 */
.L_x_26:
[----:B------:R-:W-:Y:S04]  /*1d00*/  BSSY.RECONVERGENT B0, `(.L_x_27) ;  /* 0x0000003000007945 */ /* 0x000fe80003800200 */
[----:B------:R-:W-:Y:S05]  /*1d10*/  @P2 BRA `(.L_x_28) ;  /* 0x0000000000042947 */ /* 0x000fea0003800000 */
[----:B----4-:R-:W-:Y:S05]  /*1d20*/  BPT.TRAP 0x1 ;  /* 0x000000040000795c */ /* 0x010fea0000300000 */
.L_x_28:
[----:B----4-:R-:W-:Y:S05]  /*1d30*/  BSYNC.RECONVERGENT B0 ;  /* 0x0000000000007941 */ /* 0x010fea0003800200 */
.L_x_27:
[----:B------:R-:W-:Y:S02]  /*1d40*/  UIADD3 UR7, UPT, UPT, UR6, 0x1, URZ ;  /* 0x0000000106077890 */ /* 0x000fe4000fffe0ff */
[----:B------:R-:W-:Y:S02]  /*1d50*/  ULEA UR16, UR6, UR25, 0xc ;  /* 0x0000001906107291 */ /* 0x000fe4000f8e60ff */
[----:B------:R-:W-:Y:S02]  /*1d60*/  UISETP.NE.AND UP0, UPT, UR7, 0x10, UPT ;  /* 0x000000100700788c */ /* 0x000fe4000bf05270 */
[----:B------:R-:W-:Y:S02]  /*1d70*/  UIADD3 UR30, UP1, UPT, UR36, 0x80, URZ ;  /* 0x00000080241e7890 */ /* 0x000fe4000ff3e0ff */
[----:B------:R-:W-:Y:S02]  /*1d80*/  USEL UR8, URZ, 0x1, UP0 ;  /* 0x00000001ff087887 */ /* 0x000fe40008000000 */
[----:B------:R-:W-:Y:S02]  /*1d90*/  USEL UR26, UR7, URZ, UP0 ;  /* 0x000000ff071a7287 */ /* 0x000fe40008000000 */
[----:B------:R-:W-:Y:S02]  /*1da0*/  ULOP3.LUT UR23, UR23, UR8, URZ, 0x3c, !UPT ;  /* 0x0000000817177292 */ /* 0x000fe4000f8e3cff */
[----:B------:R-:W-:Y:S02]  /*1db0*/  ULEA UR7, UR26, UR25, 0x3 ;  /* 0x000000191a077291 */ /* 0x000fe4000f8e18ff */
[----:B------:R-:W-:Y:S02]  /*1dc0*/  ULEA UR8, UR6, UR25, 0xd ;  /* 0x0000001906087291 */ /* 0x000fe4000f8e68ff */
[----:B------:R-:W-:Y:S01]  /*1dd0*/  ULOP3.LUT UR9, UR9, 0xfefffff8, URZ, 0xc0, !UPT ;  /* 0xfefffff809097892 */ /* 0x000fe2000f8ec0ff */
[----:B-1----:R-:W-:Y:S01]  /*1de0*/  MOV R0, UR23 ;  /* 0x0000001700007c02 */ /* 0x002fe20008000f00 */
[----:B------:R-:W-:Y:S02]  /*1df0*/  USHF.L.U32 UR10, UR24, 0x5, URZ ;  /* 0x00000005180a7899 */ /* 0x000fe400080006ff */
[----:B------:R-:W-:Y:S01]  /*1e00*/  UIADD3.X UR31, UPT, UPT, URZ, UR37, URZ, UP1, !UPT ;  /* 0x00000025ff1f7290 */ /* 0x000fe20008ffe4ff */
[----:B--2---:R-:W-:Y:S01]  /*1e10*/  SHF.L.U32 R3, R0, 0x1f, RZ ;  /* 0x0000001f00037819 */ /* 0x004fe200000006ff */
[----:B------:R-:W-:Y:S02]  /*1e20*/  UIADD3 UR8, UPT, UPT, UR8, 0x8400, URZ ;  /* 0x0000840008087890 */ /* 0x000fe4000fffe0ff */
[----:B------:R-:W-:Y:S01]  /*1e30*/  UIADD3 UR28, UP0, UPT, UR36, 0x180, URZ ;  /* 0x00000180241c7890 */ /* 0x000fe2000ff1e0ff */
[----:B------:R3:W1:Y:S01]  /*1e40*/  SYNCS.PHASECHK.TRANS64.TRYWAIT P0, [UR7+0x80], R3 ;  /* 0x00008003ff0075a7 */ /* 0x0006620008001107 */
[----:B------:R-:W-:Y:S02]  /*1e50*/  UIMAD UR7, UR20, UR14, UR4 ;  /* 0x0000000e140772a4 */ /* 0x000fe4000f8e0204 */
[----:B------:R-:W-:Y:S02]  /*1e60*/  UIMAD UR6, UR21, UR15, UR5 ;  /* 0x0000000f150672a4 */ /* 0x000fe4000f8e0205 */
[----:B------:R-:W-:Y:S02]  /*1e70*/  UIADD3.X UR29, UPT, UPT, URZ, UR37, URZ, UP0, !UPT ;  /* 0x00000025ff1d7290 */ /* 0x000fe400087fe4ff */
[----:B------:R-:W-:Y:S02]  /*1e80*/  UPRMT UR6, UR7, 0x40, UR6 ;  /* 0x0000004007067896 */ /* 0x000fe40008000006 */
[----:B------:R-:W-:Y:S02]  /*1e90*/  UIADD3 UR16, UPT, UPT, UR16, 0x28400, URZ ;  /* 0x0002840010107890 */ /* 0x000fe4000fffe0ff */
[----:B------:R-:W-:Y:S02]  /*1ea0*/  UPRMT UR6, UR6, 0x5410, URZ ;  /* 0x0000541006067896 */ /* 0x000fe400080000ff */
[----:B------:R-:W-:Y:S02]  /*1eb0*/  UIADD3 UR32, UPT, UPT, UR20, 0x1, URZ ;  /* 0x0000000114207890 */ /* 0x000fe4000fffe0ff */
[----:B------:R-:W-:Y:S02]  /*1ec0*/  UIADD3 UR22, UPT, UPT, UR21, 0x1, URZ ;  /* 0x0000000115167890 */ /* 0x000fe4000fffe0ff */
[----:B------:R-:W-:Y:S02]  /*1ed0*/  UISETP.NE.AND UP2, UPT, UR32, UR44, UPT ;  /* 0x0000002c2000728c */ /* 0x000fe4000bf45270 */
[----:B------:R-:W-:Y:S02]  /*1ee0*/  UIADD3 UR27, UPT, UPT, UR27, 0x1, URZ ;  /* 0x000000011b1b7890 */ /* 0x000fe4000fffe0ff */
[----:B------:R-:W-:Y:S01]  /*1ef0*/  UIADD3 UR7, UPT, UPT, UR24, 0x1, URZ ;  /* 0x0000000118077890 */ /* 0x000fe2000fffe0ff */
[----:B------:R-:W-:Y:S01]  /*1f00*/  UMOV UR40, 0x0 ;  /* 0x0000000000287882 */ /* 0x000fe20000000000 */
[----:B------:R-:W-:Y:S01]  /*1f10*/  UMOV UR41, 0x10000000 ;  /* 0x1000000000297882 */ /* 0x000fe20000000000 */
[----:B------:R-:W-:Y:S01]  /*1f20*/  UMOV UR17, UR9 ;  /* 0x0000000900117c82 */ /* 0x000fe20008000000 */
[----:B------:R2:W-:Y:S01]  /*1f30*/  UTMALDG.4D.IM2COL.2CTA [UR8], [UR30], UR6, desc[UR40] ;  /* 0x000028081e0073b4 */ /* 0x0005e20008259006 */
[----:B------:R-:W-:Y:S02]  /*1f40*/  UMOV UR18, UR10 ;  /* 0x0000000a00127c82 */ /* 0x000fe40008000000 */
[----:B------:R-:W-:Y:S04]  /*1f50*/  @UP2 UIADD3 UR22, UPT, UPT, UR21, URZ, URZ ;  /* 0x000000ff15162290 */ /* 0x000fe8000fffe0ff */
[----:B------:R-:W-:Y:S01]  /*1f60*/  UISETP.NE.AND UP0, UPT, UR22, UR43, UPT ;  /* 0x0000002b1600728c */ /* 0x000fe2000bf05270 */
[----:B------:R4:W-:Y:S10]  /*1f70*/  UTMALDG.4D.2CTA [UR16], [UR28], desc[UR40] ;  /* 0x000028101c0075b4 */ /* 0x0009f40008219000 */
[----:B------:R-:W-:Y:S07]  /*1f80*/  @UP0 UIADD3 UR7, UPT, UPT, UR24, URZ, URZ ;  /* 0x000000ff18070290 */ /* 0x000fee000fffe0ff */
[----:B------:R-:W-:Y:S01]  /*1f90*/  UMOV UR24, UR7 ;  /* 0x0000000700187c82 */ /* 0x000fe20008000000 */
[----:B--2---:R-:W-:Y:S01]  /*1fa0*/  UMOV UR6, UR26 ;  /* 0x0000001a00067c82 */ /* 0x004fe20008000000 */
[----:B----4-:R-:W-:Y:S02]  /*1fb0*/  USEL UR21, UR22, URZ, UP0 ;  /* 0x000000ff16157287 */ /* 0x010fe40008000000 */
[----:B------:R-:W-:Y:S02]  /*1fc0*/  UISETP.NE.AND UP0, UPT, UR27, UR34, UPT ;  /* 0x000000221b00728c */ /* 0x000fe4000bf05270 */
[----:B------:R-:W-:Y:S07]  /*1fd0*/  USEL UR20, UR32, URZ, UP2 ;  /* 0x000000ff20147287 */ /* 0x000fee0009000000 */
[----:B---3--:R-:W-:Y:S05]  /*1fe0*/  BRA.U UP0, `(.L_x_29) ;  /* 0xfffffffd00147547 */ /* 0x008fea000b83ffff */
.L_x_23:
[----:B------:R-:W-:Y:S01]  /*1ff0*/  ULEA UR4, UR26, UR25, 0x3 ;  /* 0x000000191a047291 */ /* 0x000fe2000f8e18ff */
[----:B-1----:R-:W-:Y:S01]  /*2000*/  MOV R0, UR23 ;  /* 0x0000001700007c02 */ /* 0x002fe20008000f00 */
[----:B------:R-:W-:Y:S01]  /*2010*/  @!P1 SYNCS.ARRIVE.TRANS64.A1T0 RZ, [UR25+0x148], RZ ;  /* 0x000148ffffff99a7 */ /* 0x000fe20008100019 */
[----:B------:R-:W-:Y:S02]  /*2020*/  UISETP.GE.AND UP0, UPT, UR45, 0x1, UPT ;  /* 0x000000012d00788c */ /* 0x000fe4000bf06270 */
[----:B------:R-:W-:-:S04]  /*2030*/  SHF.L.U32 R0, R0, 0x1f, RZ ;  /* 0x0000001f00007819 */ /* 0x000fc800000006ff */
[----:B--2---:R1:W2:Y:S03]  /*2040*/  SYNCS.PHASECHK.TRANS64.TRYWAIT P0, [UR4+0x80], R0 ;  /* 0x00008000ff0075a7 */ /* 0x0042a60008001104 */
[----:B------:R-:W-:Y:S05]  /*2050*/  BRA.U !UP0, `(.L_x_30) ;  /* 0x00000005085c7547 */ /* 0x000fea000b800000 */
        /* <DEDUP_REMOVED lines=16> */
[----:B------:R-:W-:-:S03]  /*2160*/  UMOV UR32, UR45 ;  /* 0x0000002d00207c82 */ /* 0x000fc60008000000 */
        /* <DEDUP_REMOVED lines=9> */
[----:B---3--:R-:W-:-:S11]  /*2200*/  UMOV UR6, UR26 ;  /* 0x0000001a00067c82 */ /* 0x008fd60008000000 */
.L_x_36:
[----:B------:R-:W-:Y:S01]  /*2210*/  @!P3 MOV R3, 0x6000 ;  /* 0x000060000003b802 */ /* 0x000fe20000000f00 */
[----:B------:R-:W-:Y:S01]  /*2220*/  ULEA UR9, UR6, UR25, 0x3 ;  /* 0x0000001906097291 */ /* 0x000fe2000f8e18ff */
[----:B-12---:R-:W-:Y:S11]  /*2230*/  @P0 BRA `(.L_x_31) ;  /* 0x0000000000100947 */ /* 0x006ff60003800000 */
[----:B------:R-:W-:Y:S04]  /*2240*/  MOV R0, UR23 ;  /* 0x0000001700007c02 */ /* 0x000fe80008000f00 */
[----:B------:R-:W-:Y:S04]  /*2250*/  SHF.L.U32 R5, R0, 0x1f, RZ ;  /* 0x0000001f00057819 */ /* 0x000fe800000006ff */
[----:B------:R-:W1:Y:S02]  /*2260*/  SYNCS.PHASECHK.TRANS64.TRYWAIT P0, [UR9+0x80], R5 ;  /* 0x00008005ff0075a7 */ /* 0x000e640008001109 */
[----:B-1----:R-:W-:Y:S05]  /*2270*/  @!P0 BRA `(.L_x_32) ;  /* 0x0000008000a88947 */ /* 0x002fea0003800000 */
.L_x_31:
[----:B------:R2:W-:Y:S01]  /*2280*/  @!P3 SYNCS.ARRIVE.TRANS64 RZ, [UR9], R3 ;  /* 0x00000003ffffb9a7 */ /* 0x0005e20008000009 */
[----:B------:R-:W-:Y:S04]  /*2290*/  ULOP3.LUT UR7, UR33, 0x2, URZ, 0xfc, !UPT ;  /* 0x0000000221077892 */ /* 0x000fe8000f8efcff */
[----:B------:R-:W-:Y:S09]  /*22a0*/  UISETP.NE.AND UP0, UPT, UR7, 0x2, UPT ;  /* 0x000000020700788c */ /* 0x000ff2000bf05270 */
[----:B------:R-:W-:Y:S05]  /*22b0*/  BRA.U UP0, `(.L_x_33) ;  /* 0x0000000100047547 */ /* 0x000fea000b800000 */
[----:B----4-:R-:W-:Y:S05]  /*22c0*/  BPT.TRAP 0x1 ;  /* 0x000000040000795c */ /* 0x010fea0000300000 */
.L_x_33:
[----:B------:R-:W-:Y:S04]  /*22d0*/  BSSY.RECONVERGENT B0, `(.L_x_34) ;  /* 0x0000003000007945 */ /* 0x000fe80003800200 */
[----:B------:R-:W-:Y:S05]  /*22e0*/  @P2 BRA `(.L_x_35) ;  /* 0x0000000000042947 */ /* 0x000fea0003800000 */
[----:B----4-:R-:W-:Y:S05]  /*22f0*/  BPT.TRAP 0x1 ;  /* 0x000000040000795c */ /* 0x010fea0000300000 */
.L_x_35:
[----:B----4-:R-:W-:Y:S05]  /*2300*/  BSYNC.RECONVERGENT B0 ;  /* 0x0000000000007941 */ /* 0x010fea0003800200 */
.L_x_34:
        /* <DEDUP_REMOVED lines=26> */
[----:B------:R-:W-:Y:S01]  /*24b0*/  UIADD3 UR7, UPT, UPT, UR24, 0x1, URZ ;  /* 0x0000000118077890 */ /* 0x000fe2000fffe0ff */
[----:B------:R-:W-:Y:S01]  /*24c0*/  UMOV UR40, 0x0 ;  /* 0x0000000000287882 */ /* 0x000fe20000000000 */
[----:B------:R-:W-:Y:S01]  /*24d0*/  UMOV UR41, 0x10000000 ;  /* 0x1000000000297882 */ /* 0x000fe20000000000 */
[----:B------:R-:W-:Y:S01]  /*24e0*/  UMOV UR17, UR9 ;  /* 0x0000000900117c82 */ /* 0x000fe20008000000 */
[----:B------:R2:W-:Y:S01]  /*24f0*/  UTMALDG.4D.IM2COL.2CTA [UR8], [UR30], UR6, desc[UR40] ;  /* 0x000028081e0073b4 */ /* 0x0005e20008259006 */
[----:B------:R-:W-:Y:S04]  /*2500*/  UMOV UR18, UR10 ;  /* 0x0000000a00127c82 */ /* 0x000fe80008000000 */
[----:B------:R-:W-:Y:S04]  /*2510*/  @UP2 UIADD3 UR22, UPT, UPT, UR21, URZ, URZ ;  /* 0x000000ff15162290 */ /* 0x000fe8000fffe0ff */
[----:B------:R-:W-:Y:S01]  /*2520*/  UISETP.NE.AND UP0, UPT, UR22, UR43, UPT ;  /* 0x0000002b1600728c */ /* 0x000fe2000bf05270 */
[----:B------:R4:W-:Y:S10]  /*2530*/  UTMALDG.4D.2CTA [UR16], [UR28], desc[UR40] ;  /* 0x000028101c0075b4 */ /* 0x0009f40008219000 */
[----:B------:R-:W-:Y:S07]  /*2540*/  @UP0 UIADD3 UR7, UPT, UPT, UR24, URZ, URZ ;  /* 0x000000ff18070290 */ /* 0x000fee000fffe0ff */
[----:B------:R-:W-:Y:S01]  /*2550*/  UMOV UR24, UR7 ;  /* 0x0000000700187c82 */ /* 0x000fe20008000000 */
[----:B--2---:R-:W-:Y:S02]  /*2560*/  UIADD3 UR6, UPT, UPT, UR32, -0x1, URZ ;  /* 0xffffffff20067890 */ /* 0x004fe4000fffe0ff */
[----:B----4-:R-:W-:Y:S02]  /*2570*/  USEL UR21, UR22, URZ, UP0 ;  /* 0x000000ff16157287 */ /* 0x010fe40008000000 */
[----:B------:R-:W-:Y:S02]  /*2580*/  UISETP.GT.U32.AND UP0, UPT, UR32, 0x1, UPT ;  /* 0x000000012000788c */ /* 0x000fe4000bf04070 */
[----:B------:R-:W-:Y:S01]  /*2590*/  USEL UR20, UR27, URZ, UP2 ;  /* 0x000000ff1b147287 */ /* 0x000fe20009000000 */
[----:B------:R-:W-:Y:S01]  /*25a0*/  UMOV UR32, UR6 ;  /* 0x0000000600207c82 */ /* 0x000fe20008000000 */
[----:B------:R-:W-:Y:S05]  /*25b0*/  UMOV UR6, UR26 ;  /* 0x0000001a00067c82 */ /* 0x000fea0008000000 */
[----:B---3--:R-:W-:Y:S05]  /*25c0*/  BRA.U UP0, `(.L_x_36) ;  /* 0xfffffffd00107547 */ /* 0x008fea000b83ffff */
.L_x_30:
[----:B------:R-:W-:Y:S01]  /*25d0*/  SHF.L.U32 R3, R2, 0x1f, RZ ;  /* 0x0000001f02037819 */ /* 0x000fe200000006ff */
[----:B------:R-:W-:-:S03]  /*25e0*/  NOP ;  /* 0x0000000000007918 */ /* 0x000fc60000000000 */
[----:B-12---:R-:W1:Y:S02]  /*25f0*/  SYNCS.PHASECHK.TRANS64.TRYWAIT P0, [UR25+0x150], R3 ;  /* 0x00015003ff0075a7 */ /* 0x006e640008001119 */
[----:B-1----:R-:W-:Y:S05]  /*2600*/  @!P0 BRA `(.L_x_37) ;  /* 0x0000007c00dc8947 */ /* 0x002fea0003800000 */
.L_x_158:
[----:B------:R-:W2:Y:S01]  /*2610*/  LDS.128 R4, [UR25+0x190] ;  /* 0x00019019ff047984 */ /* 0x000ea20008000c00 */
[----:B------:R-:W-:Y:S02]  /*2620*/  UIADD3 UR4, UPT, UPT, UR25, 0x158, URZ ;  /* 0x0000015819047890 */ /* 0x000fe4000fffe0ff */
[----:B------:R-:W-:Y:S01]  /*2630*/  UISETP.GE.AND UP0, UPT, UR39, 0x1, UPT ;  /* 0x000000012700788c */ /* 0x000fe2000bf06270 */
[----:B------:R-:W-:Y:S01]  /*2640*/  @!PT LDS RZ, [RZ] ;  /* 0x00000000fffff984 */ /* 0x000fe20000000800 */
[----:B------:R-:W-:Y:S01]  /*2650*/  @!PT LDS RZ, [RZ] ;  /* 0x00000000fffff984 */ /* 0x000fe20000000800 */
[----:B------:R-:W-:Y:S01]  /*2660*/  @!PT LDS RZ, [RZ] ;  /* 0x00000000fffff984 */ /* 0x000fe20000000800 */
[----:B------:R-:W-:Y:S01]  /*2670*/  @!PT LDS RZ, [RZ] ;  /* 0x00000000fffff984 */ /* 0x000fe20000000800 */
[----:B------:R3:W-:Y:S06]  /*2680*/  MEMBAR.ALL.CTA ;  /* 0x0000000000007992 */ /* 0x0007ec0000008000 */
[----:B---3--:R-:W3:Y:S01]  /*2690*/  FENCE.VIEW.ASYNC.S ;  /* 0x00000000000073c6 */ /* 0x008ee20000000000 */
[----:B------:R-:W-:-:S09]  /*26a0*/  UPRMT UR4, URZ, 0x654, UR4 ;  /* 0x00000654ff047896 */ /* 0x000fd20008000004 */
[----:B---3--:R-:W-:Y:S01]  /*26b0*/  SYNCS.ARRIVE.TRANS64.RED.A1T0 RZ, [UR4], RZ ;  /* 0x000000ffffff79a7 */ /* 0x008fe20008100404 */
[----:B--2---:R-:W-:-:S13]  /*26c0*/  LOP3.LUT P0, RZ, R6, 0x1, RZ, 0xc0, !PT ;  /* 0x0000000106ff7812 */ /* 0x004fda000780c0ff */
[----:B------:R-:W-:Y:S01]  /*26d0*/  VOTEU.ANY UP1, P0 ;  /* 0x0000000000ff7886 */ /* 0x000fe20000020100 */
[----:B------:R-:W-:-:S13]  /*26e0*/  PLOP3.LUT P0, PT, PT, PT, UP1, 0x80, 0x8 ;  /* 0x000000000008781c */ /* 0x000fda0003f0f018 */
[----:B-1----:R-:W-:Y:S02]  /*26f0*/  @P0 MOV R0, R4 ;  /* 0x0000000400000202 */ /* 0x002fe40000000f00 */
[----:B------:R-:W-:Y:S02]  /*2700*/  @P0 LOP3.LUT R4, R5, 0xffff, RZ, 0xc0, !PT ;  /* 0x0000ffff05040812 */ /* 0x000fe400078ec0ff */
[----:B------:R-:W-:Y:S02]  /*2710*/  @P0 R2UR UR6, R0 ;  /* 0x00000000000602ca */ /* 0x000fe400000e0000 */
[----:B------:R-:W-:-:S11]  /*2720*/  @P0 R2UR UR5, R4 ;  /* 0x00000000040502ca */ /* 0x000fd600000e0000 */
[----:B------:R-:W-:Y:S02]  /*2730*/  @UP1 UMOV UR42, UR6 ;  /* 0x00000006002a1c82 */ /* 0x000fe40008000000 */
[----:B------:R-:W-:Y:S01]  /*2740*/  @UP1 UMOV UR38, UR5 ;  /* 0x0000000500261c82 */ /* 0x000fe20008000000 */
[----:B------:R-:W-:Y:S05]  /*2750*/  BRA.U !UP0, `(.L_x_38) ;  /* 0x0000000108d47547 */ /* 0x000fea000b800000 */
[----:B------:R-:W1:Y:S01]  /*2760*/  LDCU.128 UR16, c[0x0][0xb10] ;  /* 0x00016200ff1077ac */ /* 0x000e620008000c00 */
[----:B------:R-:W2:Y:S01]  /*2770*/  LDCU UR21, c[0x0][0xb20] ;  /* 0x00016400ff1577ac */ /* 0x000ea20008000800 */
[----:B------:R-:W3:Y:S01]  /*2780*/  LDCU UR20, c[0x0][0xb0c] ;  /* 0x00016180ff1477ac */ /* 0x000ee20008000800 */
[----:B------:R-:W4:Y:S01]  /*2790*/  LDCU.64 UR8, c[0x0][0xb28] ;  /* 0x00016500ff0877ac */ /* 0x000f220008000a00 */
[----:B------:R-:W-:Y:S02]  /*27a0*/  UISETP.NE.AND UP3, UPT, UR39, 0x1, UPT ;  /* 0x000000012700788c */ /* 0x000fe4000bf65270 */
[----:B-1----:R-:W-:Y:S02]  /*27b0*/  UIMAD.WIDE.U32 UR4, UR46, UR19, URZ ;  /* 0x000000132e0472a5 */ /* 0x002fe4000f8e00ff */
[----:B------:R-:W-:Y:S02]  /*27c0*/  UIMAD.WIDE.U32 UR6, UR47, UR16, URZ ;  /* 0x000000102f0672a5 */ /* 0x000fe4000f8e00ff */
[----:B------:R-:W-:-:S02]  /*27d0*/  UISETP.NE.AND UP0, UPT, UR18, 0x1, UPT ;  /* 0x000000011200788c */ /* 0x000fc4000bf05270 */
[----:B------:R-:W-:Y:S01]  /*27e0*/  UIMAD.WIDE.U32 UR14, UR38, UR19, URZ ;  /* 0x00000013260e72a5 */ /* 0x000fe2000f8e00ff */
[----:B------:R-:W-:Y:S01]  /*27f0*/  UMOV UR4, UR5 ;  /* 0x0000000500047c82 */ /* 0x000fe20008000000 */
[----:B---3--:R-:W-:Y:S02]  /*2800*/  UISETP.NE.AND UP2, UPT, UR20, 0x1, UPT ;  /* 0x000000011400788c */ /* 0x008fe4000bf45270 */
[----:B--2---:R-:W-:Y:S02]  /*2810*/  USHF.R.U32.HI UR5, URZ, UR21, UR4 ;  /* 0x00000015ff057299 */ /* 0x004fe40008011604 */
[----:B------:R-:W-:Y:S01]  /*2820*/  UIMAD.WIDE.U32 UR12, UR42, UR16, URZ ;  /* 0x000000102a0c72a5 */ /* 0x000fe2000f8e00ff */
[----:B------:R-:W-:Y:S01]  /*2830*/  UMOV UR4, UR7 ;  /* 0x0000000700047c82 */ /* 0x000fe20008000000 */
[----:B------:R-:W-:Y:S02]  /*2840*/  USEL UR5, UR46, UR5, !UP0 ;  /* 0x000000052e057287 */ /* 0x000fe4000c000000 */
[----:B------:R-:W-:-:S02]  /*2850*/  USHF.R.U32.HI UR4, URZ, UR17, UR4 ;  /* 0x00000011ff047299 */ /* 0x000fc40008011604 */
[----:B----4-:R-:W-:Y:S02]  /*2860*/  UIMAD.WIDE.U32 UR10, UR5, UR8, URZ ;  /* 0x00000008050a72a5 */ /* 0x010fe4000f8e00ff */
[----:B------:R-:W-:Y:S01]  /*2870*/  USEL UR6, UR47, UR4, !UP2 ;  /* 0x000000042f067287 */ /* 0x000fe2000d000000 */
[----:B------:R-:W-:Y:S02]  /*2880*/  UMOV UR12, UR13 ;  /* 0x0000000d000c7c82 */ /* 0x000fe40008000000 */
[----:B------:R-:W-:Y:S01]  /*2890*/  UMOV UR4, UR15 ;  /* 0x0000000f00047c82 */ /* 0x000fe20008000000 */
[----:B------:R-:W-:Y:S01]  /*28a0*/  UIMAD.WIDE.U32 UR14, UR6, UR8, URZ ;  /* 0x00000008060e72a5 */ /* 0x000fe2000f8e00ff */
[----:B------:R-:W-:Y:S01]  /*28b0*/  UMOV UR10, UR11 ;  /* 0x0000000b000a7c82 */ /* 0x000fe20008000000 */
[----:B------:R-:W-:Y:S02]  /*28c0*/  USHF.R.U32.HI UR4, URZ, UR21, UR4 ;  /* 0x00000015ff047299 */ /* 0x000fe40008011604 */
[----:B------:R-:W-:-:S03]  /*28d0*/  @UP3 USHF.R.U32.HI UR5, URZ, UR9, UR10 ;  /* 0x00000009ff053299 */ /* 0x000fc6000801160a */
[----:B------:R-:W-:Y:S01]  /*28e0*/  UMOV UR14, UR15 ;  /* 0x0000000f000e7c82 */ /* 0x000fe20008000000 */
[----:B------:R-:W-:Y:S02]  /*28f0*/  USHF.R.U32.HI UR17, URZ, UR17, UR12 ;  /* 0x00000011ff117299 */ /* 0x000fe4000801160c */
[----:B------:R-:W-:Y:S02]  /*2900*/  USEL UR4, UR38, UR4, !UP0 ;  /* 0x0000000426047287 */ /* 0x000fe4000c000000 */
[----:B------:R-:W-:Y:S02]  /*2910*/  @UP3 USHF.R.U32.HI UR6, URZ, UR9, UR14 ;  /* 0x00000009ff063299 */ /* 0x000fe4000801160e */
[----:B------:R-:W-:Y:S02]  /*2920*/  UIMAD UR7, UR39, UR5, URZ ;  /* 0x00000005270772a4 */ /* 0x000fe4000f8e02ff */
[----:B------:R-:W-:Y:S02]  /*2930*/  USEL UR5, UR42, UR17, !UP2 ;  /* 0x000000112a057287 */ /* 0x000fe4000d000000 */
[----:B------:R-:W-:-:S02]  /*2940*/  UIMAD UR10, UR39, UR6, URZ ;  /* 0x00000006270a72a4 */ /* 0x000fc4000f8e02ff */
[----:B------:R-:W-:Y:S02]  /*2950*/  UISETP.GE.AND UP0, UPT, UR4, UR7, UPT ;  /* 0x000000070400728c */ /* 0x000fe4000bf06270 */
[----:B------:R-:W-:Y:S02]  /*2960*/  UIMAD.WIDE.U32 UR12, UR4, UR8, URZ ;  /* 0x00000008040c72a5 */ /* 0x000fe4000f8e00ff */
[----:B------:R-:W-:Y:S02]  /*2970*/  UISETP.GE.OR UP0, UPT, UR5, UR10, UP0 ;  /* 0x0000000a0500728c */ /* 0x000fe40008706670 */
[----:B------:R-:W-:Y:S02]  /*2980*/  UIMAD.WIDE.U32 UR10, UR5, UR8, URZ ;  /* 0x00000008050a72a5 */ /* 0x000fe4000f8e00ff */
[----:B------:R-:W-:Y:S01]  /*2990*/  UIADD3 UR12, UPT, UPT, -UR4, URZ, URZ ;  /* 0x000000ff040c7290 */ /* 0x000fe2000fffe1ff */
[----:B------:R-:W-:Y:S01]  /*29a0*/  UMOV UR8, UR13 ;  /* 0x0000000d00087c82 */ /* 0x000fe20008000000 */
[----:B------:R-:W-:-:S02]  /*29b0*/  UIADD3 UR10, UPT, UPT, -UR5, URZ, URZ ;  /* 0x000000ff050a7290 */ /* 0x000fc4000fffe1ff */
[----:B------:R-:W-:-:S03]  /*29c0*/  USHF.R.U32.HI UR8, URZ, UR9, UR8 ;  /* 0x00000009ff087299 */ /* 0x000fc60008011608 */
[----:B------:R-:W-:Y:S01]  /*29d0*/  @!UP0 UMOV UR7, UR11 ;  /* 0x0000000b00078c82 */ /* 0x000fe20008000000 */
[----:B------:R-:W-:Y:S02]  /*29e0*/  UIMAD UR12, UR18, UR12, UR38 ;  /* 0x0000000c120c72a4 */ /* 0x000fe4000f8e0226 */
[----:B------:R-:W-:Y:S02]  /*29f0*/  USEL UR8, UR4, UR8, !UP3 ;  /* 0x0000000804087287 */ /* 0x000fe4000d800000 */
[----:B------:R-:W-:Y:S02]  /*2a00*/  @!UP0 USHF.R.U32.HI UR7, URZ, UR9, UR7 ;  /* 0x00000009ff078299 */ /* 0x000fe40008011607 */
[----:B------:R-:W-:Y:S02]  /*2a10*/  UIADD3 UR9, UPT, UPT, -UR8, URZ, URZ ;  /* 0x000000ff08097290 */ /* 0x000fe4000fffe1ff */
[----:B------:R-:W-:Y:S02]  /*2a20*/  @!UP0 USEL UR7, UR5, UR7, !UP3 ;  /* 0x0000000705078287 */ /* 0x000fe4000d800000 */
[----:B------:R-:W-:-:S02]  /*2a30*/  UIMAD UR9, UR39, UR9, UR4 ;  /* 0x00000009270972a4 */ /* 0x000fc4000f8e0204 */
[----:B------:R-:W-:Y:S02]  /*2a40*/  @!UP0 UIADD3 UR8, UPT, UPT, UR8, -UR7, URZ ;  /* 0x8000000708088290 */ /* 0x000fe4000fffe0ff */
[----:B------:R-:W-:Y:S02]  /*2a50*/  @!UP0 UIMAD UR7, UR9, UR6, UR7 ;  /* 0x00000006090782a4 */ /* 0x000fe4000f8e0207 */
[----:B------:R-:W-:Y:S02]  /*2a60*/  @!UP0 UIMAD UR4, UR39, UR8, UR5 ;  /* 0x00000008270482a4 */ /* 0x000fe4000f8e0205 */
[----:B------:R-:W-:Y:S02]  /*2a70*/  UIMAD UR6, UR20, UR10, UR42 ;  /* 0x0000000a140672a4 */ /* 0x000fe4000f8e022a */
[----:B------:R-:W-:Y:S01]  /*2a80*/  UIMAD UR38, UR4, UR18, UR12 ;  /* 0x00000012042672a4 */ /* 0x000fe2000f8e020c */
[----:B------:R-:W-:Y:S02]  /*2a90*/  @!UP0 UMOV UR5, UR7 ;  /* 0x0000000700058c82 */ /* 0x000fe40008000000 */
[----:B------:R-:W-:-:S12]  /*2aa0*/  UIMAD UR42, UR5, UR20, UR6 ;  /* 0x00000014052a72a4 */ /* 0x000fd8000f8e0206 */
.L_x_38:
[----:B------:R-:W1:Y:S02]  /*2ab0*/  LDCU UR4, c[0x0][0xb30] ;  /* 0x00016600ff0477ac */ /* 0x000e640008000800 */
[----:B-1----:R-:W-:-:S09]  /*2ac0*/  UISETP.NE.AND UP0, UPT, UR4, 0x1, UPT ;  /* 0x000000010400788c */ /* 0x002fd2000bf05270 */
[----:B------:R-:W-:Y:S05]  /*2ad0*/  BRA.U UP0, `(.L_x_39) ;  /* 0x0000000100447547 */ /* 0x000fea000b800000 */
[----:B------:R-:W1:Y:S01]  /*2ae0*/  LDCU.128 UR8, c[0x0][0xb10] ;  /* 0x00016200ff0877ac */ /* 0x000e620008000c00 */
[----:B------:R-:W2:Y:S01]  /*2af0*/  LDCU UR12, c[0x0][0xb0c] ;  /* 0x00016180ff0c77ac */ /* 0x000ea20008000800 */
[----:B------:R-:W3:Y:S01]  /*2b00*/  LDCU UR13, c[0x0][0xb20] ;  /* 0x00016400ff0d77ac */ /* 0x000ee20008000800 */
[----:B-1----:R-:W-:Y:S02]  /*2b10*/  UIMAD.WIDE.U32 UR6, UR42, UR8, URZ ;  /* 0x000000082a0672a5 */ /* 0x002fe4000f8e00ff */
[----:B------:R-:W-:Y:S02]  /*2b20*/  UIMAD.WIDE.U32 UR4, UR38, UR11, URZ ;  /* 0x0000000b260472a5 */ /* 0x000fe4000f8e00ff */
[----:B--2---:R-:W-:Y:S02]  /*2b30*/  UISETP.NE.AND UP2, UPT, UR12, 0x1, UPT ;  /* 0x000000010c00788c */ /* 0x004fe4000bf45270 */
[----:B------:R-:W-:Y:S01]  /*2b40*/  UISETP.NE.AND UP0, UPT, UR10, 0x1, UPT ;  /* 0x000000010a00788c */ /* 0x000fe2000bf05270 */
[----:B------:R-:W-:-:S02]  /*2b50*/  UMOV UR6, UR7 ;  /* 0x0000000700067c82 */ /* 0x000fc40008000000 */
[----:B------:R-:W-:Y:S01]  /*2b60*/  UMOV UR4, UR5 ;  /* 0x0000000500047c82 */ /* 0x000fe20008000000 */
[----:B------:R-:W-:Y:S02]  /*2b70*/  USHF.R.U32.HI UR6, URZ, UR9, UR6 ;  /* 0x00000009ff067299 */ /* 0x000fe40008011606 */
[----:B---3--:R-:W-:Y:S02]  /*2b80*/  USHF.R.U32.HI UR4, URZ, UR13, UR4 ;  /* 0x0000000dff047299 */ /* 0x008fe40008011604 */
[----:B------:R-:W-:Y:S02]  /*2b90*/  USEL UR5, UR42, UR6, !UP2 ;  /* 0x000000062a057287 */ /* 0x000fe4000d000000 */
[----:B------:R-:W-:-:S04]  /*2ba0*/  USEL UR4, UR38, UR4, !UP0 ;  /* 0x0000000426047287 */ /* 0x000fc8000c000000 */
[----:B------:R-:W-:Y:S02]  /*2bb0*/  UIADD3 UR6, UPT, UPT, UR5, -UR4, URZ ;  /* 0x8000000405067290 */ /* 0x000fe4000fffe0ff */
[----:B------:R-:W-:Y:S02]  /*2bc0*/  UIADD3 UR4, UPT, UPT, -UR5, UR4, URZ ;  /* 0x0000000405047290 */ /* 0x000fe4000fffe1ff */
[----:B------:R-:W-:Y:S02]  /*2bd0*/  UIMAD UR38, UR6, UR10, UR38 ;  /* 0x0000000a062672a4 */ /* 0x000fe4000f8e0226 */
[----:B------:R-:W-:-:S12]  /*2be0*/  UIMAD UR42, UR4, UR12, UR42 ;  /* 0x0000000c042a72a4 */ /* 0x000fd8000f8e022a */
.L_x_39:
[----:B------:R-:W-:Y:S01]  /*2bf0*/  R2UR UR5, R96 ;  /* 0x00000000600572ca */ /* 0x000fe200000e0000 */
[----:B------:R-:W-:Y:S01]  /*2c00*/  UMOV UR27, UR34 ;  /* 0x00000022001b7c82 */ /* 0x000fe20008000000 */
[----:B------:R-:W-:Y:S02]  /*2c10*/  R2UR UR4, R95 ;  /* 0x000000005f0472ca */ /* 0x000fe400000e0000 */
[----:B------:R-:W-:Y:S02]  /*2c20*/  PLOP3.LUT P1, PT, PT, PT, PT, 0x80, 0x8 ;  /* 0x000000000008781c */ /* 0x000fe40003f2f070 */
[----:B------:R-:W-:-:S07]  /*2c30*/  LOP3.LUT R2, R2, 0x1, RZ, 0x3c, !PT ;  /* 0x0000000102027812 */ /* 0x000fce00078e3cff */
[----:B------:R-:W-:Y:S02]  /*2c40*/  UIADD3 UR51, UPT, UPT, UR42, UR5, URZ ;  /* 0x000000052a337290 */ /* 0x000fe4000fffe0ff */
[----:B------:R-:W-:Y:S01]  /*2c50*/  UIADD3 UR21, UPT, UPT, UR38, UR4, URZ ;  /* 0x0000000426157290 */ /* 0x000fe2000fffe0ff */
[----:B------:R-:W-:Y:S11]  /*2c60*/  BRA.U UP1, `(.L_x_40) ;  /* 0xffffffed013c7547 */ /* 0x000ff6000b83ffff */
[----:B------:R-:W-:Y:S01]  /*2c70*/  UIADD3 UR25, UPT, UPT, UR25, 0x80, URZ ;  /* 0x0000008019197890 */ /* 0x000fe2000fffe0ff */
[----:B------:R-:W-:-:S03]  /*2c80*/  MOV R3, UR23 ;  /* 0x0000001700037c02 */ /* 0x000fc60008000f00 */
[----:B------:R-:W-:Y:S01]  /*2c90*/  ULEA UR4, UR26, UR25, 0x3 ;  /* 0x000000191a047291 */ /* 0x000fe2000f8e18ff */
[----:B------:R-:W-:-:S08]  /*2ca0*/  SHF.L.U32 R3, R3, 0x1f, RZ ;  /* 0x0000001f03037819 */ /* 0x000fd000000006ff */
[----:B------:R-:W1:Y:S02]  /*2cb0*/  SYNCS.PHASECHK.TRANS64.TRYWAIT P0, [UR4], R3 ;  /* 0x00000003ff0075a7 */ /* 0x000e640008001104 */
[----:B-1----:R-:W-:Y:S05]  /*2cc0*/  @!P0 BRA `(.L_x_41) ;  /* 0x0000007800448947 */ /* 0x002fea0003800000 */
.L_x_160:
[----:B------:R-:W-:-:S04]  /*2cd0*/  UIADD3 UR4, UPT, UPT, UR26, 0x1, URZ ;  /* 0x000000011a047890 */ /* 0x000fc8000fffe0ff */
[----:B------:R-:W-:-:S04]  /*2ce0*/  UISETP.NE.AND UP0, UPT, UR4, 0x10, UPT ;  /* 0x000000100400788c */ /* 0x000fc8000bf05270 */
[----:B------:R-:W-:Y:S02]  /*2cf0*/  USEL UR5, URZ, 0x1, UP0 ;  /* 0x00000001ff057887 */ /* 0x000fe40008000000 */
[----:B------:R-:W-:Y:S02]  /*2d00*/  USEL UR4, UR4, URZ, UP0 ;  /* 0x000000ff04047287 */ /* 0x000fe40008000000 */
[----:B------:R-:W-:Y:S02]  /*2d10*/  ULOP3.LUT UR6, UR23, UR5, URZ, 0x3c, !UPT ;  /* 0x0000000517067292 */ /* 0x000fe4000f8e3cff */
[----:B------:R-:W-:-:S04]  /*2d20*/  ULEA UR5, UR4, UR25, 0x3 ;  /* 0x0000001904057291 */ /* 0x000fc8000f8e18ff */
[----:B-1----:R-:W-:-:S04]  /*2d30*/  MOV R3, UR6 ;  /* 0x0000000600037c02 */ /* 0x002fc80008000f00 */
[----:B------:R-:W-:-:S04]  /*2d40*/  SHF.L.U32 R3, R3, 0x1f, RZ ;  /* 0x0000001f03037819 */ /* 0x000fc800000006ff */
[----:B------:R-:W1:Y:S02]  /*2d50*/  SYNCS.PHASECHK.TRANS64.TRYWAIT P0, [UR5], R3 ;  /* 0x00000003ff0075a7 */ /* 0x000e640008001105 */
[----:B-1----:R-:W-:Y:S05]  /*2d60*/  @!P0 BRA `(.L_x_42) ;  /* 0x0000007800348947 */ /* 0x002fea0003800000 */
.L_x_162:
        /* <DEDUP_REMOVED lines=10> */
.L_x_164:
        /* <DEDUP_REMOVED lines=10> */
.L_x_166:
        /* <DEDUP_REMOVED lines=10> */
.L_x_168:
        /* <DEDUP_REMOVED lines=10> */
.L_x_170:
        /* <DEDUP_REMOVED lines=10> */
.L_x_172:
        /* <DEDUP_REMOVED lines=10> */
.L_x_174:
        /* <DEDUP_REMOVED lines=10> */
.L_x_176:
        /* <DEDUP_REMOVED lines=10> */
.L_x_178:
        /* <DEDUP_REMOVED lines=10> */
.L_x_180:
        /* <DEDUP_REMOVED lines=10> */
.L_x_182:
        /* <DEDUP_REMOVED lines=10> */
.L_x_184:
        /* <DEDUP_REMOVED lines=10> */
.L_x_186:
        /* <DEDUP_REMOVED lines=10> */
.L_x_188:
[----:B------:R-:W-:-:S04]  /*3590*/  UIADD3 UR4, UPT, UPT, UR4, 0x1, URZ ;  /* 0x0000000104047890 */ /* 0x000fc8000fffe0ff */
[----:B------:R-:W-:-:S04]  /*35a0*/  UISETP.NE.AND UP0, UPT, UR4, 0x10, UPT ;  /* 0x000000100400788c */ /* 0x000fc8000bf05270 */
[----:B------:R-:W-:Y:S02]  /*35b0*/  USEL UR5, URZ, 0x1, UP0 ;  /* 0x00000001ff057887 */ /* 0x000fe40008000000 */
[----:B------:R-:W-:Y:S02]  /*35c0*/  USEL UR4, UR4, URZ, UP0 ;  /* 0x000000ff04047287 */ /* 0x000fe40008000000 */
[----:B------:R-:W-:Y:S02]  /*35d0*/  ULOP3.LUT UR5, UR6, UR5, URZ, 0x3c, !UPT ;  /* 0x0000000506057292 */ /* 0x000fe4000f8e3cff */
[----:B------:R-:W-:-:S04]  /*35e0*/  ULEA UR4, UR4, UR25, 0x3 ;  /* 0x0000001904047291 */ /* 0x000fc8000f8e18ff */
[----:B------:R-:W-:Y:S02]  /*35f0*/  IMAD.U32 R2, RZ, RZ, UR5 ;  /* 0x00000005ff027e24 */ /* 0x000fe4000f8e00ff */
[----:B-1----:R-:W-:-:S03]  /*3600*/  MOV R0, UR4 ;  /* 0x0000000400007c02 */ /* 0x002fc60008000f00 */
[----:B------:R-:W-:-:S07]  /*3610*/  SHF.L.U32 R3, R2, 0x1f, RZ ;  /* 0x0000001f02037819 */ /* 0x000fce00000006ff */
.L_x_56:
[----:B-1----:R1:W2:Y:S02]  /*3620*/  SYNCS.PHASECHK.TRANS64.TRYWAIT P0, [R0+URZ], R3 ;  /* 0x00000003000075a7 */ /* 0x0022a400080011ff */
[----:B--2---:R-:W-:Y:S05]  /*3630*/  @!P0 NANOSLEEP.SYNCS 0x989680 ;  /* 0x009896800000895d */ /* 0x004fea0003900000 */
[----:B------:R-:W2:Y:S02]  /*3640*/  @!P0 SYNCS.PHASECHK.TRANS64 P0, [R0+URZ], R3 ;  /* 0x00000003000085a7 */ /* 0x000ea400080010ff */
[----:B--2---:R-:W-:Y:S05]  /*3650*/  @P0 EXIT ;  /* 0x000000000000094d */ /* 0x004fea0003800000 */
[----:B------:R-:W-:Y:S05]  /*3660*/  BRA `(.L_x_56) ;  /* 0xfffffffc00ec7947 */ /* 0x000fea000383ffff */
.L_x_22:
[----:B------:R-:W2:Y:S02]  /*3670*/  S2UR UR4, SR_CgaCtaId ;  /* 0x00000000000479c3 */ /* 0x000ea40000008800 */
[----:B--2---:R-:W-:-:S04]  /*3680*/  UISETP.NE.AND UP0, UPT, UR4, URZ, UPT ;  /* 0x000000ff0400728c */ /* 0x004fc8000bf05270 */
[----:B------:R-:W-:-:S09]  /*3690*/  UISETP.NE.OR UP0, UPT, UR18, 0x1, UP0 ;  /* 0x000000011200788c */ /* 0x000fd20008705670 */
[----:B------:R-:W-:Y:S05]  /*36a0*/  BRA.U UP0, `(.L_x_57) ;  /* 0x0000000100b47547 */ /* 0x000fea000b800000 */
[----:B------:R-:W2:Y:S01]  /*36b0*/  S2UR UR5, SR_CgaCtaId ;  /* 0x00000000000579c3 */ /* 0x000ea20000008800 */
[----:B------:R-:W-:Y:S01]  /*36c0*/  UMOV UR4, 0x400 ;  /* 0x0000040000047882 */ /* 0x000fe20000000000 */
[----:B------:R-:W-:Y:S01]  /*36d0*/  HFMA2 R2, -RZ, RZ, 0, 5.9604644775390625e-08 ;  /* 0x00000001ff027431 */ /* 0x000fe200000001ff */
[----:B------:R-:W-:Y:S01]  /*36e0*/  ISETP.GE.U32.AND P0, PT, R3, 0x2, PT ;  /* 0x000000020300780c */ /* 0x000fe20003f06070 */
[----:B------:R-:W-:Y:S01]  /*36f0*/  IMAD.MOV.U32 R8, RZ, RZ, RZ ;  /* 0x000000ffff087224 */ /* 0x000fe200078e00ff */
[----:B--2---:R-:W-:-:S04]  /*3700*/  ULEA UR4, UR5, UR4, 0x18 ;  /* 0x0000000405047291 */ /* 0x004fc8000f8ec0ff */
[----:B------:R-:W-:Y:S02]  /*3710*/  UIADD3 UR5, UPT, UPT, UR4, 0x158, URZ ;  /* 0x0000015804057890 */ /* 0x000fe4000fffe0ff */
[----:B------:R-:W-:Y:S02]  /*3720*/  UIADD3 UR8, UPT, UPT, UR4, 0x150, URZ ;  /* 0x0000015004087890 */ /* 0x000fe4000fffe0ff */
[----:B------:R-:W-:-:S12]  /*3730*/  UPRMT UR5, URZ, 0x654, UR5 ;  /* 0x00000654ff057896 */ /* 0x000fd80008000005 */
.L_x_60:
[----:B------:R-:W-:Y:S01]  /*3740*/  SHF.L.U32 R7, R2, 0x1f, RZ ;  /* 0x0000001f02077819 */ /* 0x000fe200000006ff */
[----:B------:R-:W-:Y:S02]  /*3750*/  IMAD.U32 R4, RZ, RZ, UR8 ;  /* 0x00000008ff047e24 */ /* 0x000fe4000f8e00ff */
[----:B------:R-:W-:Y:S01]  /*3760*/  @!P0 IMAD.MOV.U32 R5, RZ, RZ, 0x10 ;  /* 0x00000010ff058424 */ /* 0x000fe200078e00ff */
[----:B------:R-:W2:Y:S02]  /*3770*/  SYNCS.PHASECHK.TRANS64.TRYWAIT P1, [UR4+0x158], R7 ;  /* 0x00015807ff0075a7 */ /* 0x000ea40008021104 */
[----:B------:R-:W-:-:S04]  /*3780*/  PRMT R9, R3, 0x654, R4 ;  /* 0x0000065403097816 */ /* 0x000fc80000000004 */
[----:B------:R-:W-:Y:S01]  /*3790*/  SEL R0, R9, R0, !P0 ;  /* 0x0000000009007207 */ /* 0x000fe20004000000 */
[----:B--2---:R-:W-:Y:S06]  /*37a0*/  @!P1 BRA `(.L_x_58) ;  /* 0x0000007000f49947 */ /* 0x004fec0003800000 */
.L_x_190:
[----:B------:R-:W-:Y:S01]  /*37b0*/  UIADD3 UR6, UPT, UPT, UR4, 0x190, URZ ;  /* 0x0000019004067890 */ /* 0x000fe2000fffe0ff */
[----:B------:R3:W-:Y:S01]  /*37c0*/  @!P0 SYNCS.ARRIVE.TRANS64.RED RZ, [R0+URZ], R5 ;  /* 0x0000000500ff89a7 */ /* 0x0007e200080004ff */
[----:B------:R-:W-:Y:S01]  /*37d0*/  UIADD3 UR7, UPT, UPT, UR4, 0x150, URZ ;  /* 0x0000015004077890 */ /* 0x000fe2000fffe0ff */
[----:B------:R-:W-:-:S08]  /*37e0*/  LOP3.LUT R2, R2, 0x1, RZ, 0x3c, !PT ;  /* 0x0000000102027812 */ /* 0x000fd000078e3cff */
[----:B------:R-:W-:Y:S06]  /*37f0*/  UGETNEXTWORKID.BROADCAST [UR6], [UR7] ;  /* 0x00000000060073ca */ /* 0x000fec0008000100 */
[----:B---3--:R-:W-:-:S04]  /*3800*/  SHF.L.U32 R5, R8, 0x1f, RZ ;  /* 0x0000001f08057819 */ /* 0x008fc800000006ff */
[----:B------:R-:W3:Y:S02]  /*3810*/  SYNCS.PHASECHK.TRANS64.TRYWAIT P1, [UR4+0x150], R5 ;  /* 0x00015005ff0075a7 */ /* 0x000ee40008021104 */
[----:B---3--:R-:W-:Y:S05]  /*3820*/  @!P1 BRA `(.L_x_59) ;  /* 0x0000007000ec9947 */ /* 0x008fea0003800000 */
.L_x_192:
[----:B--2---:R-:W2:Y:S01]  /*3830*/  LDS.128 R4, [UR4+0x190] ;  /* 0x00019004ff047984 */ /* 0x004ea20008000c00 */
[----:B------:R-:W-:Y:S01]  /*3840*/  LOP3.LUT R8, R8, 0x1, RZ, 0x3c, !PT ;  /* 0x0000000108087812 */ /* 0x000fe200078e3cff */
[----:B------:R-:W-:Y:S01]  /*3850*/  @!PT LDS RZ, [RZ] ;  /* 0x00000000fffff984 */ /* 0x000fe20000000800 */
[----:B------:R-:W-:Y:S01]  /*3860*/  @!PT LDS RZ, [RZ] ;  /* 0x00000000fffff984 */ /* 0x000fe20000000800 */
[----:B------:R-:W-:Y:S01]  /*3870*/  @!PT LDS RZ, [RZ] ;  /* 0x00000000fffff984 */ /* 0x000fe20000000800 */
[----:B------:R-:W-:Y:S01]  /*3880*/  @!PT LDS RZ, [RZ] ;  /* 0x00000000fffff984 */ /* 0x000fe20000000800 */
[----:B------:R3:W-:Y:S06]  /*3890*/  MEMBAR.ALL.CTA ;  /* 0x0000000000007992 */ /* 0x0007ec0000008000 */
[----:B---3--:R-:W3:Y:S02]  /*38a0*/  FENCE.VIEW.ASYNC.S ;  /* 0x00000000000073c6 */ /* 0x008ee40000000000 */
[----:B---3--:R-:W-:Y:S01]  /*38b0*/  SYNCS.ARRIVE.TRANS64.RED.A1T0 RZ, [UR5], RZ ;  /* 0x000000ffffff79a7 */ /* 0x008fe20008100405 */
[----:B--2---:R-:W-:-:S13]  /*38c0*/  LOP3.LUT P1, RZ, R6, 0x1, RZ, 0xc0, !PT ;  /* 0x0000000106ff7812 */ /* 0x004fda000782c0ff */
[----:B------:R-:W-:Y:S05]  /*38d0*/  @P1 BRA `(.L_x_60) ;  /* 0xfffffffc00981947 */ /* 0x000fea000383ffff */
[----:B------:R-:W-:-:S04]  /*38e0*/  SHF.L.U32 R0, R2, 0x1f, RZ ;  /* 0x0000001f02007819 */ /* 0x000fc800000006ff */
[----:B------:R-:W2:Y:S02]  /*38f0*/  SYNCS.PHASECHK.TRANS64 P0, [UR4+0x158], R0 ;  /* 0x00015800ff0075a7 */ /* 0x000ea40008001004 */
[----:B-12---:R-:W-:Y:S05]  /*3900*/  @P0 EXIT ;  /* 0x000000000000094d */ /* 0x006fea0003800000 */
[----:B------:R-:W-:-:S07]  /*3910*/  MOV R0, UR4 ;  /* 0x0000000400007c02 */ /* 0x000fce0008000f00 */
.L_x_61:
[----:B-1----:R-:W-:-:S04]  /*3920*/  SHF.L.U32 R3, R2, 0x1f, RZ ;  /* 0x0000001f02037819 */ /* 0x002fc800000006ff */
[----:B------:R1:W2:Y:S03]  /*3930*/  SYNCS.PHASECHK.TRANS64.TRYWAIT P0, [R0+URZ+0x158], R3 ;  /* 0x00015803000075a7 */ /* 0x0002a600080011ff */
[----:B--2---:R-:W-:Y:S05]  /*3940*/  @!P0 NANOSLEEP.SYNCS 0x989680 ;  /* 0x009896800000895d */ /* 0x004fea0003900000 */
[----:B------:R-:W2:Y:S02]  /*3950*/  @!P0 SYNCS.PHASECHK.TRANS64 P0, [R0+URZ+0x158], R3 ;  /* 0x00015803000085a7 */ /* 0x000ea400080010ff */
[----:B--2---:R-:W-:Y:S05]  /*3960*/  @P0 EXIT ;  /* 0x000000000000094d */ /* 0x004fea0003800000 */
[----:B------:R-:W-:Y:S05]  /*3970*/  BRA `(.L_x_61) ;  /* 0xfffffffc00e87947 */ /* 0x000fea000383ffff */
.L_x_57:
[----:B------:R-:W-:Y:S05]  /*3980*/  BRA.U UP4, `(.L_x_62) ;  /* 0x0000001104647547 */ /* 0x000fea000b800000 */
[----:B------:R-:W2:Y:S01]  /*3990*/  S2UR UR4, SR_CgaCtaId ;  /* 0x00000000000479c3 */ /* 0x000ea20000008800 */
[----:B------:R-:W-:Y:S01]  /*39a0*/  UMOV UR5, 0x40 ;  /* 0x0000004000057882 */ /* 0x000fe20000000000 */
[----:B------:R-:W-:Y:S01]  /*39b0*/  NOP ;  /* 0x0000000000007918 */ /* 0x000fe20000000000 */
[----:B------:R-:W-:Y:S01]  /*39c0*/  UMOV UR6, 0x400 ;  /* 0x0000040000067882 */ /* 0x000fe20000000000 */
[----:B--2---:R-:W-:Y:S02]  /*39d0*/  ULEA UR5, UR4, UR5, 0x18 ;  /* 0x0000000504057291 */ /* 0x004fe4000f8ec0ff */
[----:B------:R-:W-:-:S07]  /*39e0*/  ULEA UR6, UR4, UR6, 0x18 ;  /* 0x0000000604067291 */ /* 0x000fce000f8ec0ff */
[----:B------:R-:W2:Y:S02]  /*39f0*/  LDS.U8 R3, [UR5+0x1c] ;  /* 0x00001c05ff037984 */ /* 0x000ea40008000000 */
[----:B--2---:R-:W-:-:S13]  /*3a00*/  ISETP.NE.AND P0, PT, R3, RZ, PT ;  /* 0x000000ff0300720c */ /* 0x004fda0003f05270 */
[----:B------:R-:W-:Y:S05]  /*3a10*/  @P0 BRA `(.L_x_63) ;  /* 0x0000000400080947 */ /* 0x000fea0003800000 */
[----:B------:R-:W-:Y:S02]  /*3a20*/  UISETP.NE.U32.AND UP1, UPT, UR31, 0x1, UPT ;  /* 0x000000011f00788c */ /* 0x000fe4000bf25070 */
[----:B------:R-:W-:-:S07]  /*3a30*/  UIADD3 UR7, UPT, UPT, UR5, 0x8, URZ ;  /* 0x0000000805077890 */ /* 0x000fce000fffe0ff */
[----:B------:R-:W-:Y:S05]  /*3a40*/  BRA.U !UP1, `(.L_x_64) ;  /* 0x00000001099c7547 */ /* 0x000fea000b800000 */
[----:B------:R-:W-:Y:S01]  /*3a50*/  ELECT P0, URZ, PT ;  /* 0x0000000000ff782f */ /* 0x000fe20003800000 */
[----:B------:R-:W-:-:S12]  /*3a60*/  BSSY B0, `(.L_x_64) ;  /* 0x0000025000007945 */ /* 0x000fd80003800000 */
[----:B------:R-:W-:Y:S05]  /*3a70*/  @!P0 BRA `(.L_x_65) ;  /* 0x00000000008c8947 */ /* 0x000fea0003800000 */
[----:B------:R-:W-:-:S05]  /*3a80*/  UMOV UR4, 0x10 ;  /* 0x0000001000047882 */ /* 0x000fca0000000000 */
[----:B------:R-:W-:Y:S04]  /*3a90*/  DEPBAR.LE SB2, 0x36 ;  /* 0x0000ad800000791a */ /* 0x000fe80000000000 */
[----:B------:R-:W2:Y:S02]  /*3aa0*/  UTCATOMSWS.2CTA.FIND_AND_SET.ALIGN UP0, UR4, UR4 ;  /* 0x00000004000475e3 */ /* 0x000ea40008200800 */
[----:B--2---:R-:W-:Y:S01]  /*3ab0*/  MOV R10, UR4 ;  /* 0x00000004000a7c02 */ /* 0x004fe20008000f00 */
[----:B------:R-:W-:Y:S06]  /*3ac0*/  BRA.U UP0, `(.L_x_66) ;  /* 0x0000000100187547 */ /* 0x000fec000b800000 */
.L_x_67:
[----:B------:R-:W-:Y:S05]  /*3ad0*/  NANOSLEEP 0x64 ;  /* 0x000000640000795d */ /* 0x000fea0003800000 */
[----:B------:R-:W-:-:S05]  /*3ae0*/  UMOV UR4, 0x10 ;  /* 0x0000001000047882 */ /* 0x000fca0000000000 */
[----:B------:R-:W-:Y:S04]  /*3af0*/  DEPBAR.LE SB2, 0x36 ;  /* 0x0000ad800000791a */ /* 0x000fe80000000000 */
[----:B------:R-:W2:Y:S02]  /*3b00*/  UTCATOMSWS.2CTA.FIND_AND_SET.ALIGN UP0, UR4, UR4 ;  /* 0x00000004000475e3 */ /* 0x000ea40008200800 */
[----:B--2---:R-:W-:Y:S01]  /*3b10*/  MOV R10, UR4 ;  /* 0x00000004000a7c02 */ /* 0x004fe20008000f00 */
[----:B------:R-:W-:Y:S05]  /*3b20*/  BRA.U !UP0, `(.L_x_67) ;  /* 0xfffffffd08e87547 */ /* 0x000fea000b83ffff */
.L_x_66:
[----:B------:R-:W2:Y:S01]  /*3b30*/  LDS R6, [UR5+0x10] ;  /* 0x00001005ff067984 */ /* 0x000ea20008000800 */
[----:B------:R-:W-:Y:S01]  /*3b40*/  IMAD.U32 R3, RZ, RZ, UR6 ;  /* 0x00000006ff037e24 */ /* 0x000fe2000f8e00ff */
[----:B------:R-:W-:-:S03]  /*3b50*/  MOV R4, UR30 ;  /* 0x0000001e00047c02 */ /* 0x000fc60008000f00 */
[----:B------:R-:W-:Y:S01]  /*3b60*/  VIADD R3, R3, 0x1a0 ;  /* 0x000001a003037836 */ /* 0x000fe20000000000 */
[----:B--2---:R-:W-:-:S04]  /*3b70*/  SHF.L.U32 R6, R6, 0x1f, RZ ;  /* 0x0000001f06067819 */ /* 0x004fc800000006ff */
[----:B------:R-:W2:Y:S02]  /*3b80*/  SYNCS.PHASECHK.TRANS64.TRYWAIT P0, [UR5+0x8], R6 ;  /* 0x00000806ff0075a7 */ /* 0x000ea40008001105 */
[----:B--2---:R-:W-:Y:S05]  /*3b90*/  @P0 BRA `(.L_x_68) ;  /* 0x0000000000080947 */ /* 0x004fea0003800000 */
[----:B------:R-:W2:Y:S02]  /*3ba0*/  SYNCS.PHASECHK.TRANS64.TRYWAIT P0, [UR5+0x8], R6 ;  /* 0x00000806ff0075a7 */ /* 0x000ea40008001105 */
[----:B--2---:R-:W-:Y:S05]  /*3bb0*/  @!P0 BRA `(.L_x_69) ;  /* 0x0000007000208947 */ /* 0x004fea0003800000 */
.L_x_68:
[----:B------:R-:W-:Y:S01]  /*3bc0*/  PRMT R4, R4, 0x654, R3 ;  /* 0x0000065404047816 */ /* 0x000fe20000000003 */
[----:B------:R-:W-:Y:S01]  /*3bd0*/  HFMA2 R3, -RZ, RZ, 0, 5.9604644775390625e-08 ;  /* 0x00000001ff037431 */ /* 0x000fe200000001ff */
[----:B------:R-:W-:Y:S01]  /*3be0*/  UPRMT UR4, UR30, 0x654, UR7 ;  /* 0x000006541e047896 */ /* 0x000fe20008000007 */
[----:B------:R-:W-:Y:S02]  /*3bf0*/  IMAD.MOV.U32 R7, RZ, RZ, 0xffff ;  /* 0x0000ffffff077424 */ /* 0x000fe400078e00ff */
[----:B--2---:R-:W-:Y:S02]  /*3c00*/  IMAD.MOV.U32 R6, RZ, RZ, 0x4 ;  /* 0x00000004ff067424 */ /* 0x004fe400078e00ff */
[----:B------:R-:W-:Y:S01]  /*3c10*/  IMAD.SHL.U32 R9, R10, 0x20, RZ ;  /* 0x000000200a097824 */ /* 0x000fe200078e00ff */
[----:B------:R-:W-:Y:S02]  /*3c20*/  MOV R5, UR4 ;  /* 0x0000000400057c02 */ /* 0x000fe40008000f00 */
[-C--:B------:R-:W-:Y:S01]  /*3c30*/  SHF.L.U32 R8, R7, R10.reuse, RZ ;  /* 0x0000000a07087219 */ /* 0x080fe200000006ff */
[----:B------:R2:W-:Y:S01]  /*3c40*/  SYNCS.ARRIVE.TRANS64.RED RZ, [UR4], R6 ;  /* 0x00000006ffff79a7 */ /* 0x0005e20008000404 */
[----:B------:R-:W-:Y:S01]  /*3c50*/  SHF.L.U32 R7, R3, R10, RZ ;  /* 0x0000000a03077219 */ /* 0x000fe200000006ff */
[----:B------:R2:W-:Y:S04]  /*3c60*/  STS [UR6+0x1a0], R9 ;  /* 0x0001a009ff007988 */ /* 0x0005e80008000806 */
[----:B------:R2:W-:Y:S04]  /*3c70*/  STAS [R4.64], R10 ;  /* 0x0000000a04007dbd */ /* 0x0005e8000c0008ff */
[----:B------:R2:W-:Y:S04]  /*3c80*/  ATOMS.OR RZ, [UR5+0x14], R8 ;  /* 0x00001408ffff798c */ /* 0x0005e8000b000005 */
[----:B------:R2:W-:Y:S04]  /*3c90*/  ATOMS.OR RZ, [UR5+0x18], R7 ;  /* 0x00001807ffff798c */ /* 0x0005e8000b000005 */
[----:B------:R2:W-:Y:S02]  /*3ca0*/  ATOMS.XOR RZ, [UR5+0x10], R3 ;  /* 0x00001003ffff798c */ /* 0x0005e4000b800005 */
.L_x_65:
[----:B-1----:R-:W-:Y:S05]  /*3cb0*/  BSYNC B0 ;  /* 0x0000000000007941 */ /* 0x002fea0003800000 */
.L_x_64:
[----:B------:R-:W-:Y:S05]  /*3cc0*/  BRA.U UP1, `(.L_x_70) ;  /* 0x00000001016c7547 */ /* 0x000fea000b800000 */
[----:B------:R-:W-:-:S03]  /*3cd0*/  UMOV UR4, 0xffffffff ;  /* 0xffffffff00047882 */ /* 0x000fc60000000000 */
[----:B------:R-:W-:Y:S05]  /*3ce0*/  BRA.DIV UR4, `(.L_x_71) ;  /* 0x0000006e04ec7947 */ /* 0x000fea000b800000 */
[----:B------:R-:W-:-:S13]  /*3cf0*/  ELECT P6, URZ, PT ;  /* 0x0000000000ff782f */ /* 0x000fda00038c0000 */
.L_x_195:
[----:B------:R-:W-:Y:S05]  /*3d00*/  @!P6 BRA `(.L_x_70) ;  /* 0x00000000005ce947 */ /* 0x000fea0003800000 */
[----:B--2---:R-:W2:Y:S02]  /*3d10*/  LDS R4, [UR5+0x10] ;  /* 0x00001005ff047984 */ /* 0x004ea40008000800 */
[----:B--2---:R-:W-:-:S04]  /*3d20*/  SHF.L.U32 R4, R4, 0x1f, RZ ;  /* 0x0000001f04047819 */ /* 0x004fc800000006ff */
[----:B------:R-:W2:Y:S02]  /*3d30*/  SYNCS.PHASECHK.TRANS64.TRYWAIT P0, [UR5+0x8], R4 ;  /* 0x00000804ff0075a7 */ /* 0x000ea40008001105 */
[----:B--2---:R-:W-:Y:S05]  /*3d40*/  @P0 BRA `(.L_x_72) ;  /* 0x0000000000080947 */ /* 0x004fea0003800000 */
[----:B------:R-:W2:Y:S02]  /*3d50*/  SYNCS.PHASECHK.TRANS64.TRYWAIT P0, [UR5+0x8], R4 ;  /* 0x00000804ff0075a7 */ /* 0x000ea40008001105 */
[----:B--2---:R-:W-:Y:S05]  /*3d60*/  @!P0 BRA `(.L_x_73) ;  /* 0x0000006c00ec8947 */ /* 0x004fea0003800000 */
.L_x_72:
[----:B------:R-:W3:Y:S01]  /*3d70*/  LDS R6, [UR6+0x1a0] ;  /* 0x0001a006ff067984 */ /* 0x000ee20008000800 */
[----:B--2---:R-:W-:Y:S02]  /*3d80*/  HFMA2 R3, -RZ, RZ, 0, 5.9604644775390625e-08 ;  /* 0x00000001ff037431 */ /* 0x004fe400000001ff */
[----:B------:R-:W-:Y:S01]  /*3d90*/  IMAD.MOV.U32 R4, RZ, RZ, 0xffff ;  /* 0x0000ffffff047424 */ /* 0x000fe200078e00ff */
[----:B------:R-:W-:Y:S01]  /*3da0*/  UPRMT UR4, UR30, 0x654, UR7 ;  /* 0x000006541e047896 */ /* 0x000fe20008000007 */
[----:B---3--:R-:W-:-:S03]  /*3db0*/  IMAD.SHL.U32 R5, R6, 0x20, RZ ;  /* 0x0000002006057824 */ /* 0x008fc600078e00ff */
[-C--:B------:R-:W-:Y:S02]  /*3dc0*/  SHF.L.U32 R4, R4, R6.reuse, RZ ;  /* 0x0000000604047219 */ /* 0x080fe400000006ff */
[----:B------:R-:W-:Y:S01]  /*3dd0*/  SHF.L.U32 R6, R3, R6, RZ ;  /* 0x0000000603067219 */ /* 0x000fe200000006ff */
[----:B------:R3:W-:Y:S04]  /*3de0*/  STS [UR6+0x1a0], R5 ;  /* 0x0001a005ff007988 */ /* 0x0007e80008000806 */
[----:B------:R3:W-:Y:S04]  /*3df0*/  ATOMS.OR RZ, [UR5+0x14], R4 ;  /* 0x00001404ffff798c */ /* 0x0007e8000b000005 */
[----:B------:R3:W-:Y:S01]  /*3e00*/  ATOMS.OR RZ, [UR5+0x18], R6 ;  /* 0x00001806ffff798c */ /* 0x0007e2000b000005 */
[----:B------:R-:W-:Y:S03]  /*3e10*/  SYNCS.ARRIVE.TRANS64.RED.A1T0 RZ, [UR4], RZ ;  /* 0x000000ffffff79a7 */ /* 0x000fe60008100404 */
[----:B------:R3:W-:Y:S01]  /*3e20*/  ATOMS.XOR RZ, [UR5+0x10], R3 ;  /* 0x00001003ffff798c */ /* 0x0007e2000b800005 */
[----:B------:R-:W-:Y:S05]  /*3e30*/  BRA `(.L_x_70) ;  /* 0x0000000000107947 */ /* 0x000fea0003800000 */
.L_x_63:
[----:B------:R-:W-:Y:S02]  /*3e40*/  MOV R3, 0xffffffff ;  /* 0xffffffff00037802 */ /* 0x000fe40000000f00 */
[----:B------:R-:W-:-:S03]  /*3e50*/  MOV R4, 0x3e80 ;  /* 0x00003e8000047802 */ /* 0x000fc60000000f00 */
[----:B------:R2:W-:Y:S04]  /*3e60*/  STS [UR6+0x1a0], R3 ;  /* 0x0001a003ff007988 */ /* 0x0005e80008000806 */
[----:B-12--5:R-:W-:Y:S05]  /*3e70*/  CALL.REL.NOINC `($__internal_1_$__cuda_sm10x_tcgen05_guardrail_trap_phase_invalid_during_alloc) ;  /* 0x00000074009c7944 */ /* 0x026fea0003c00000 */
.L_x_70:
[----:B------:R-:W-:Y:S05]  /*3e80*/  WARPSYNC.ALL ;  /* 0x0000000000007948 */ /* 0x000fea0003800000 */
[----:B------:R-:W4:Y:S01]  /*3e90*/  S2UR UR17, SR_CgaCtaId ;  /* 0x00000000001179c3 */ /* 0x000f220000008800 */
[----:B------:R-:W-:Y:S01]  /*3ea0*/  UMOV UR4, 0x400 ;  /* 0x0000040000047882 */ /* 0x000fe20000000000 */
[----:B------:R-:W-:-:S06]  /*3eb0*/  NOP ;  /* 0x0000000000007918 */ /* 0x000fcc0000000000 */
[----:B------:R-:W-:Y:S06]  /*3ec0*/  BAR.ARV 0x6, 0xa0 ;  /* 0x0182800000007b1d */ /* 0x000fec0000002000 */
[----:B------:R-:W1:Y:S01]  /*3ed0*/  LDCU.64 UR6, c[0x0][0x388] ;  /* 0x00007100ff0677ac */ /* 0x000e620008000a00 */
[----:B------:R-:W-:Y:S01]  /*3ee0*/  LOP3.LUT R2, R2, 0xffff, RZ, 0xc0, !PT ;  /* 0x0000ffff02027812 */ /* 0x000fe200078ec0ff */
[----:B--2---:R-:W-:Y:S01]  /*3ef0*/  IMAD.MOV.U32 R8, RZ, RZ, 0x1 ;  /* 0x00000001ff087424 */ /* 0x004fe200078e00ff */
[----:B------:R-:W-:Y:S01]  /*3f00*/  LOP3.LUT R0, R0, 0xffff, RZ, 0xc0, !PT ;  /* 0x0000ffff00007812 */ /* 0x000fe200078ec0ff */
[----:B------:R-:W-:Y:S01]  /*3f10*/  UMOV UR21, URZ ;  /* 0x000000ff00157c82 */ /* 0x000fe20008000000 */
[----:B------:R-:W-:Y:S01]  /*3f20*/  R2UR UR18, R2 ;  /* 0x00000000021272ca */ /* 0x000fe200000e0000 */
[----:B------:R-:W-:Y:S01]  /*3f30*/  IMAD.MOV.U32 R2, RZ, RZ, RZ ;  /* 0x000000ffff027224 */ /* 0x000fe200078e00ff */
[----:B------:R-:W-:Y:S01]  /*3f40*/  R2UR UR23, R0 ;  /* 0x00000000001772ca */ /* 0x000fe200000e0000 */
[----:B------:R-:W-:Y:S01]  /*3f50*/  IMAD.MOV.U32 R0, RZ, RZ, RZ ;  /* 0x000000ffff007224 */ /* 0x000fe200078e00ff */
[----:B------:R-:W-:-:S02]  /*3f60*/  UISETP.NE.AND UP3, UPT, UR31, URZ, UPT ;  /* 0x000000ff1f00728c */ /* 0x000fc4000bf65270 */
[----:B----4-:R-:W-:Y:S01]  /*3f70*/  ULEA UR17, UR17, UR4, 0x18 ;  /* 0x0000000411117291 */ /* 0x010fe2000f8ec0ff */
[----:B------:R-:W-:Y:S01]  /*3f80*/  UMOV UR16, URZ ;  /* 0x000000ff00107c82 */ /* 0x000fe20008000000 */
[----:B------:R-:W-:Y:S02]  /*3f90*/  UMOV UR26, 0x0 ;  /* 0x00000000001a7882 */ /* 0x000fe40000000000 */
[----:B------:R-:W-:Y:S01]  /*3fa0*/  UIADD3 UR29, UPT, UPT, UR17, 0x158, URZ ;  /* 0x00000158111d7890 */ /* 0x000fe2000fffe0ff */
[----:B------:R-:W-:Y:S01]  /*3fb0*/  UMOV UR27, 0x10200010 ;  /* 0x10200010001b7882 */ /* 0x000fe20000000000 */
[----:B-1----:R-:W-:-:S03]  /*3fc0*/  UIADD3 UR4, UPT, UPT, UR6, 0x1f, URZ ;  /* 0x0000001f06047890 */ /* 0x002fc6000fffe0ff */
[----:B---3--:R-:W1:Y:S01]  /*3fd0*/  LDS R3, [UR17+0x1a0] ;  /* 0x0001a011ff037984 */ /* 0x008e620008000800 */
[----:B------:R-:W2:Y:S01]  /*3fe0*/  LDCU UR6, c[0x0][0x390] ;  /* 0x00007200ff0677ac */ /* 0x000ea20008000800 */
[----:B------:R-:W-:Y:S02]  /*3ff0*/  USHF.R.S32.HI UR5, URZ, 0x1f, UR4 ;  /* 0x0000001fff057899 */ /* 0x000fe40008011404 */
[----:B------:R-:W-:Y:S02]  /*4000*/  UPRMT UR29, URZ, 0x654, UR29 ;  /* 0x00000654ff1d7896 */ /* 0x000fe4000800001d */
[----:B------:R-:W-:Y:S02]  /*4010*/  ULEA.HI UR4, UR5, UR4, URZ, 0x5 ;  /* 0x0000000405047291 */ /* 0x000fe4000f8f28ff */
[----:B------:R-:W-:Y:S02]  /*4020*/  UIADD3 UR5, UPT, UPT, UR17, 0x8400, URZ ;  /* 0x0000840011057890 */ /* 0x000fe4000fffe0ff */
[----:B------:R-:W-:-:S02]  /*4030*/  USHF.R.S32.HI UR4, URZ, 0x5, UR4 ;  /* 0x00000005ff047899 */ /* 0x000fc40008011404 */
[----:B------:R-:W-:Y:S02]  /*4040*/  USHF.R.U32.HI UR5, URZ, 0x4, UR5 ;  /* 0x00000004ff057899 */ /* 0x000fe40008011605 */
[----:B------:R-:W-:Y:S02]  /*4050*/  UIMAD UR7, UR4, UR7, URZ ;  /* 0x00000007040772a4 */ /* 0x000fe4000f8e02ff */
[----:B------:R-:W-:Y:S02]  /*4060*/  UIADD3 UR4, UPT, UPT, UR17, 0x28400, URZ ;  /* 0x0002840011047890 */ /* 0x000fe4000fffe0ff */
[----:B------:R-:W-:Y:S02]  /*4070*/  ULOP3.LUT UR5, UR5, 0x3fff, URZ, 0xc0, !UPT ;  /* 0x00003fff05057892 */ /* 0x000fe4000f8ec0ff */
[----:B------:R-:W-:Y:S02]  /*4080*/  USHF.R.U32.HI UR4, URZ, 0x4, UR4 ;  /* 0x00000004ff047899 */ /* 0x000fe40008011604 */
[----:B------:R-:W-:-:S02]  /*4090*/  ULOP3.LUT UR19, UR5, 0x10000, URZ, 0xfc, !UPT ;  /* 0x0001000005137892 */ /* 0x000fc4000f8efcff */
[----:B------:R-:W-:Y:S02]  /*40a0*/  ULOP3.LUT UR20, UR4, 0x3fff, URZ, 0xc0, !UPT ;  /* 0x00003fff04147892 */ /* 0x000fe4000f8ec0ff */
[----:B--2---:R-:W-:Y:S02]  /*40b0*/  UIMAD UR4, UR7, UR6, URZ ;  /* 0x00000006070472a4 */ /* 0x004fe4000f8e02ff */
[----:B------:R-:W-:Y:S02]  /*40c0*/  ULOP3.LUT UR20, UR20, 0x10000, URZ, 0xfc, !UPT ;  /* 0x0001000014147892 */ /* 0x000fe4000f8efcff */
[----:B------:R-:W-:Y:S02]  /*40d0*/  UIADD3 UR28, UPT, UPT, UR4, -0x1, URZ ;  /* 0xffffffff041c7890 */ /* 0x000fe4000fffe0ff */
[----:B------:R-:W-:Y:S01]  /*40e0*/  UISETP.GE.AND UP4, UPT, UR4, 0x1, UPT ;  /* 0x000000010400788c */ /* 0x000fe2000bf86270 */
[----:B------:R-:W-:Y:S01]  /*40f0*/  UMOV UR24, 0x0 ;  /* 0x0000000000187882 */ /* 0x000fe20000000000 */
[----:B------:R-:W-:Y:S01]  /*4100*/  UMOV UR25, 0x10200010 ;  /* 0x1020001000197882 */ /* 0x000fe20000000000 */
[C---:B-1----:R-:W-:Y:S01]  /*4110*/  VIADD R5, R3.reuse, 0x80 ;  /* 0x0000008003057836 */ /* 0x042fe20000000000 */
[----:B------:R-:W-:-:S04]  /*4120*/  LOP3.LUT R4, R3, 0xffff, RZ, 0xc0, !PT ;  /* 0x0000ffff03047812 */ /* 0x000fc800078ec0ff */
[----:B------:R-:W-:-:S05]  /*4130*/  LOP3.LUT R5, R5, 0xffff, RZ, 0xc0, !PT ;  /* 0x0000ffff05057812 */ /* 0x000fca00078ec0ff */
[----:B------:R1:W-:Y:S02]  /*4140*/  STL.64 [R1], R4 ;  /* 0x0000000401007387 */ /* 0x0003e40000100a00 */
.L_x_82:
[----:B-1----:R-:W-:-:S04]  /*4150*/  SHF.L.U32 R5, R2, 0x1f, RZ ;  /* 0x0000001f02057819 */ /* 0x002fc800000006ff */
[----:B------:R-:W1:Y:S02]  /*4160*/  SYNCS.PHASECHK.TRANS64.TRYWAIT P0, [UR17+0x150], R5 ;  /* 0x00015005ff0075a7 */ /* 0x000e640008001111 */
[----:B-1-34-:R-:W-:Y:S05]  /*4170*/  @!P0 BRA `(.L_x_74) ;  /* 0x0000006c00008947 */ /* 0x01afea0003800000 */
.L_x_197:
[----:B-1----:R-:W1:Y:S01]  /*4180*/  LDS.128 R4, [UR17+0x190] ;  /* 0x00019011ff047984 */ /* 0x002e620008000c00 */
[----:B------:R-:W-:Y:S01]  /*4190*/  ULEA UR22, UR21, UR17, 0x3 ;  /* 0x0000001115167291 */ /* 0x000fe2000f8e18ff */
[----:B------:R-:W-:Y:S01]  /*41a0*/  @!PT LDS RZ, [RZ] ;  /* 0x00000000fffff984 */ /* 0x000fe20000000800 */
[----:B------:R-:W-:Y:S01]  /*41b0*/  @!PT LDS RZ, [RZ] ;  /* 0x00000000fffff984 */ /* 0x000fe20000000800 */
[----:B------:R-:W-:Y:S01]  /*41c0*/  @!PT LDS RZ, [RZ] ;  /* 0x00000000fffff984 */ /* 0x000fe20000000800 */
[----:B------:R-:W-:Y:S01]  /*41d0*/  @!PT LDS RZ, [RZ] ;  /* 0x00000000fffff984 */ /* 0x000fe20000000800 */
[----:B------:R2:W-:Y:S06]  /*41e0*/  MEMBAR.ALL.CTA ;  /* 0x0000000000007992 */ /* 0x0005ec0000008000 */
[----:B--2---:R-:W2:Y:S02]  /*41f0*/  FENCE.VIEW.ASYNC.S ;  /* 0x00000000000073c6 */ /* 0x004ea40000000000 */
[----:B--2---:R-:W-:Y:S01]  /*4200*/  SYNCS.ARRIVE.TRANS64.RED.A1T0 RZ, [UR29], RZ ;  /* 0x000000ffffff79a7 */ /* 0x004fe2000810041d */
[----:B-1----:R-:W-:Y:S01]  /*4210*/  LOP3.LUT P2, RZ, R6, 0x1, RZ, 0xc0, !PT ;  /* 0x0000000106ff7812 */ /* 0x002fe2000784c0ff */
[----:B------:R-:W-:-:S12]  /*4220*/  BRA.U UP3, `(.L_x_75) ;  /* 0x00000001030c7547 */ /* 0x000fd8000b800000 */
[----:B------:R-:W-:-:S04]  /*4230*/  SHF.L.U32 R5, R8, 0x1f, RZ ;  /* 0x0000001f08057819 */ /* 0x000fc800000006ff */
[----:B------:R-:W1:Y:S02]  /*4240*/  SYNCS.PHASECHK.TRANS64.TRYWAIT P0, [UR22+0x170], R5 ;  /* 0x00017005ff0075a7 */ /* 0x000e640008001116 */
[----:B-1----:R-:W-:Y:S05]  /*4250*/  @!P0 BRA `(.L_x_76) ;  /* 0x0000006800e08947 */ /* 0x002fea0003800000 */
.L_x_75:
[----:B------:R-:W-:Y:S05]  /*4260*/  BRA.U UP3, `(.L_x_77) ;  /* 0x0000000103d47547 */ /* 0x000fea000b800000 */
[----:B------:R-:W-:Y:S05]  /*4270*/  BRA.U !UP4, `(.L_x_78) ;  /* 0x000000010cc47547 */ /* 0x000fea000b800000 */
[----:B------:R-:W-:Y:S01]  /*4280*/  ULEA UR4, UR21, UR48, 0x2 ;  /* 0x0000003015047291 */ /* 0x000fe2000f8e10ff */
[----:B-1----:R-:W-:-:S08]  /*4290*/  SHF.L.U32 R4, R0, 0x1f, RZ ;  /* 0x0000001f00047819 */ /* 0x002fd000000006ff */
[----:B------:R-:W5:Y:S01]  /*42a0*/  LDL R5, [UR4] ;  /* 0x00000004ff057983 */ /* 0x000f620008100800 */
[----:B------:R-:W-:Y:S02]  /*42b0*/  ULEA UR4, UR16, UR17, 0x3 ;  /* 0x0000001110047291 */ /* 0x000fe4000f8e18ff */
[----:B------:R-:W-:Y:S01]  /*42c0*/  UPLOP3.LUT UP2, UPT, UPT, UPT, UPT, 0x40, 0x4 ;  /* 0x000000000004789c */ /* 0x000fe20003f4e870 */
[----:B------:R-:W-:Y:S01]  /*42d0*/  UMOV UR15, UR28 ;  /* 0x0000001c000f7c82 */ /* 0x000fe20008000000 */
[----:B------:R-:W-:-:S05]  /*42e0*/  UMOV UR5, UR16 ;  /* 0x0000001000057c82 */ /* 0x000fca0008000000 */
[----:B------:R1:W2:Y:S04]  /*42f0*/  SYNCS.PHASECHK.TRANS64.TRYWAIT P1, [UR4], R4 ;  /* 0x00000004ff0075a7 */ /* 0x0002a80008021104 */
.L_x_81:
[----:B---3--:R-:W-:Y:S01]  /*4300*/  ULEA UR10, UR5, UR17, 0x3 ;  /* 0x00000011050a7291 */ /* 0x008fe2000f8e18ff */
[----:B--2-4-:R-:W-:Y:S11]  /*4310*/  @P1 BRA `(.L_x_79) ;  /* 0x00000000000c1947 */ /* 0x014ff60003800000 */
[----:B------:R-:W-:Y:S04]  /*4320*/  SHF.L.U32 R7, R0, 0x1f, RZ ;  /* 0x0000001f00077819 */ /* 0x000fe800000006ff */
[----:B------:R-:W2:Y:S02]  /*4330*/  SYNCS.PHASECHK.TRANS64.TRYWAIT P0, [UR10], R7 ;  /* 0x00000007ff0075a7 */ /* 0x000ea4000800110a */
[----:B--2---:R-:W-:Y:S05]  /*4340*/  @!P0 BRA `(.L_x_80) ;  /* 0x0000006800bc8947 */ /* 0x004fea0003800000 */
.L_x_79:
[----:B------:R-:W-:Y:S01]  /*4350*/  UISETP.NE.AND UP0, UPT, UR15, URZ, UPT ;  /* 0x000000ff0f00728c */ /* 0x000fe2000bf05270 */
[----:B------:R-:W-:Y:S01]  /*4360*/  PLOP3.LUT P1, PT, PT, PT, PT, 0x80, 0x8 ;  /* 0x000000000008781c */ /* 0x000fe20003f2f070 */
[----:B------:R-:W-:Y:S02]  /*4370*/  UIADD3 UR4, UPT, UPT, UR5, 0x1, URZ ;  /* 0x0000000105047890 */ /* 0x000fe4000fffe0ff */
[----:B------:R-:W-:Y:S02]  /*4380*/  ULEA UR8, UR5, UR20, 0x8 ;  /* 0x0000001405087291 */ /* 0x000fe4000f8e40ff */
[----:B------:R-:W-:Y:S01]  /*4390*/  UISETP.NE.AND UP1, UPT, UR4, 0x10, UPT ;  /* 0x000000100400788c */ /* 0x000fe2000bf25270 */
[----:B------:R-:W-:Y:S01]  /*43a0*/  PLOP3.LUT P0, PT, PT, PT, UP0, 0x80, 0x8 ;  /* 0x000000000008781c */ /* 0x000fe20003f0f008 */
[----:B------:R-:W-:Y:S02]  /*43b0*/  UIADD3 UR12, UPT, UPT, UR8, 0x2, URZ ;  /* 0x00000002080c7890 */ /* 0x000fe4000fffe0ff */
[----:B------:R-:W-:Y:S02]  /*43c0*/  USEL UR6, URZ, 0x1, UP1 ;  /* 0x00000001ff067887 */ /* 0x000fe40008800000 */
[----:B------:R-:W-:Y:S02]  /*43d0*/  USEL UR16, UR4, URZ, UP1 ;  /* 0x000000ff04107287 */ /* 0x000fe40008800000 */
[----:B------:R-:W-:Y:S02]  /*43e0*/  UIADD3 UR10, UPT, UPT, UR10, 0x80, URZ ;  /* 0x000000800a0a7890 */ /* 0x000fe4000fffe0ff */
[----:B------:R-:W-:Y:S01]  /*43f0*/  @UP0 ULEA UR4, UR16, UR17, 0x3 ;  /* 0x0000001110040291 */ /* 0x000fe2000f8e18ff */
[----:B------:R-:W-:Y:S01]  /*4400*/  LOP3.LUT R0, R0, UR6, RZ, 0x3c, !PT ;  /* 0x0000000600007c12 */ /* 0x000fe2000f8e3cff */
[----:B------:R-:W-:Y:S01]  /*4410*/  UMOV UR9, 0x80004020 ;  /* 0x8000402000097882 */ /* 0x000fe20000000000 */
[----:B------:R-:W-:Y:S01]  /*4420*/  UMOV UR13, 0x80004020 ;  /* 0x80004020000d7882 */ /* 0x000fe20000000000 */
[----:B------:R-:W-:Y:S01]  /*4430*/  UMOV UR7, 0x80004020 ;  /* 0x8000402000077882 */ /* 0x000fe20000000000 */
[----:B-1----:R-:W-:Y:S04]  /*4440*/  @P0 SHF.L.U32 R4, R0, 0x1f, RZ ;  /* 0x0000001f00040819 */ /* 0x002fe800000006ff */
[----:B------:R3:W4:Y:S01]  /*4450*/  @P0 SYNCS.PHASECHK.TRANS64.TRYWAIT P1, [UR4], R4 ;  /* 0x00000004ff0005a7 */ /* 0x0007220008021104 */
[----:B------:R-:W-:Y:S11]  /*4460*/  ELECT P0, URZ, PT ;  /* 0x0000000000ff782f */ /* 0x000ff60003800000 */
[----:B------:R-:W-:Y:S02]  /*4470*/  @!UPT UIADD3 URZ, UPT, UPT, URZ, URZ, URZ ;  /* 0x000000fffffff290 */ /* 0x000fe4000fffe0ff */
[C---:B-----5:R-:W-:Y:S01]  /*4480*/  @P0 R2UR.BROADCAST UR14, R5.reuse ;  /* 0x00000000050e02ca */ /* 0x060fe200008e0000 */
[----:B------:R-:W-:Y:S01]  /*4490*/  ULEA UR4, UR5, UR19, 0x9 ;  /* 0x0000001305047291 */ /* 0x000fe2000f8e48ff */
[----:B------:R-:W-:Y:S11]  /*44a0*/  ELECT P0, URZ, PT ;  /* 0x0000000000ff782f */ /* 0x000ff60003800000 */
[----:B------:R-:W-:Y:S02]  /*44b0*/  @!UPT UIADD3 URZ, UPT, UPT, URZ, URZ, URZ ;  /* 0x000000fffffff290 */ /* 0x000fe4000fffe0ff */
[----:B------:R-:W-:Y:S01]  /*44c0*/  @P0 R2UR.BROADCAST UR11, R5 ;  /* 0x00000000050b02ca */ /* 0x000fe200008e0000 */
[----:B------:R-:W-:Y:S01]  /*44d0*/  UIADD3 UR6, UPT, UPT, UR4, 0x2, URZ ;  /* 0x0000000204067890 */ /* 0x000fe2000fffe0ff */
[----:B------:R-:W-:Y:S02]  /*44e0*/  UMOV UR5, 0x80004020 ;  /* 0x8000402000057882 */ /* 0x000fe40000000000 */
[----:B------:R1:W-:Y:S01]  /*44f0*/  UTCHMMA.2CTA gdesc[UR4], gdesc[UR8], tmem[UR14], tmem[UR26], idesc[UR27], UP2 ;  /* 0x00ff1a08040075ea */ /* 0x0003e2000920000e */
[----:B------:R-:W-:Y:S08]  /*4500*/  UPLOP3.LUT UP2, UPT, UPT, UPT, UPT, 0x80, 0x8 ;  /* 0x000000000008789c */ /* 0x000ff00003f4f070 */
[----:B------:R3:W-:Y:S01]  /*4510*/  UTCHMMA.2CTA gdesc[UR6], gdesc[UR12], tmem[UR11], tmem[UR24], idesc[UR25], UPT ;  /* 0x00ff180c060075ea */ /* 0x0007e2000ba0000b */
[----:B------:R3:W-:Y:S01]  /*4520*/  UTCBAR.2CTA.MULTICAST [UR10], URZ, UR18 ;  /* 0x000000ff0a0073e9 */ /* 0x0007e20008200812 */
[----:B-1----:R-:W-:Y:S02]  /*4530*/  UIADD3 UR4, UPT, UPT, UR15, 0x1, URZ ;  /* 0x000000010f047890 */ /* 0x002fe4000fffe0ff */
[----:B------:R-:W-:Y:S02]  /*4540*/  UIADD3 UR8, UPT, UPT, UR15, -0x1, URZ ;  /* 0xffffffff0f087890 */ /* 0x000fe4000fffe0ff */
[----:B------:R-:W-:Y:S01]  /*4550*/  UISETP.GT.U32.AND UP0, UPT, UR4, 0x1, UPT ;  /* 0x000000010400788c */ /* 0x000fe2000bf04070 */
[----:B------:R-:W-:Y:S04]  /*4560*/  UMOV UR5, UR16 ;  /* 0x0000001000057c82 */ /* 0x000fe80008000000 */
[----:B------:R-:W-:Y:S04]  /*4570*/  UMOV UR15, UR8 ;  /* 0x00000008000f7c82 */ /* 0x000fe80008000000 */
[----:B------:R-:W-:Y:S05]  /*4580*/  BRA.U UP0, `(.L_x_81) ;  /* 0xfffffffd005c7547 */ /* 0x000fea000b83ffff */
.L_x_78:
[----:B------:R-:W-:-:S09]  /*4590*/  UIADD3 UR4, UPT, UPT, UR22, 0x160, URZ ;  /* 0x0000016016047890 */ /* 0x000fd2000fffe0ff */
[----:B------:R2:W-:Y:S01]  /*45a0*/  UTCBAR.2CTA.MULTICAST [UR4], URZ, UR23 ;  /* 0x000000ff040073e9 */ /* 0x0005e20008200817 */
[----:B------:R-:W-:Y:S02]  /*45b0*/  NOP ;  /* 0x0000000000007918 */ /* 0x000fe40000000000 */
.L_x_77:
[----:B--2---:R-:W-:Y:S01]  /*45c0*/  UIADD3 UR4, UPT, UPT, UR21, 0x1, URZ ;  /* 0x0000000115047890 */ /* 0x004fe2000fffe0ff */
[----:B------:R-:W-:-:S03]  /*45d0*/  LOP3.LUT R2, R2, 0x1, RZ, 0x3c, !PT ;  /* 0x0000000102027812 */ /* 0x000fc600078e3cff */
[----:B------:R-:W-:-:S04]  /*45e0*/  UISETP.NE.AND UP0, UPT, UR4, 0x2, UPT ;  /* 0x000000020400788c */ /* 0x000fc8000bf05270 */
[----:B------:R-:W-:Y:S02]  /*45f0*/  USEL UR5, URZ, 0x1, UP0 ;  /* 0x00000001ff057887 */ /* 0x000fe40008000000 */
[----:B------:R-:W-:-:S04]  /*4600*/  USEL UR21, UR4, URZ, UP0 ;  /* 0x000000ff04157287 */ /* 0x000fc80008000000 */
[----:B------:R-:W-:Y:S01]  /*4610*/  LOP3.LUT R8, R8, UR5, RZ, 0x3c, !PT ;  /* 0x0000000508087c12 */ /* 0x000fe2000f8e3cff */
[----:B------:R-:W-:Y:S07]  /*4620*/  @P2 BRA `(.L_x_82) ;  /* 0xfffffff800c82947 */ /* 0x000fee000383ffff */
[----:B------:R-:W2:Y:S01]  /*4630*/  S2UR UR8, SR_CgaCtaId ;  /* 0x00000000000879c3 */ /* 0x000ea20000008800 */
[----:B------:R-:W-:Y:S01]  /*4640*/  ELECT P0, URZ, PT ;  /* 0x0000000000ff782f */ /* 0x000fe20003800000 */
[----:B------:R-:W-:Y:S01]  /*4650*/  HFMA2 R0, -RZ, RZ, 0, 5.9604644775390625e-08 ;  /* 0x00000001ff007431 */ /* 0x000fe200000001ff */
[----:B------:R-:W-:-:S05]  /*4660*/  UMOV UR4, 0x40 ;  /* 0x0000004000047882 */ /* 0x000fca0000000000 */
[----:B------:R-:W-:Y:S01]  /*4670*/  UVIRTCOUNT.DEALLOC.SMPOOL 0x80 ;  /* 0x000000800000784c */ /* 0x000fe20000000000 */
[----:B------:R-:W-:Y:S02]  /*4680*/  UISETP.NE.AND UP0, UPT, UR31, URZ, UPT ;  /* 0x000000ff1f00728c */ /* 0x000fe4000bf05270 */
[----:B--2---:R-:W-:-:S09]  /*4690*/  ULEA UR8, UR8, UR4, 0x18 ;  /* 0x0000000408087291 */ /* 0x004fd2000f8ec0ff */
[----:B------:R2:W-:Y:S01]  /*46a0*/  @P0 STS.U8 [UR8+0x1c], R0 ;  /* 0x00001c00ff000988 */ /* 0x0005e20008000008 */
[----:B------:R-:W-:Y:S05]  /*46b0*/  BRA.U UP0, `(.L_x_83) ;  /* 0x0000000100587547 */ /* 0x000fea000b800000 */
[----:B------:R-:W-:Y:S01]  /*46c0*/  UIADD3 UR5, UPT, UPT, UR17, 0x170, URZ ;  /* 0x0000017011057890 */ /* 0x000fe2000fffe0ff */
[----:B-1----:R-:W-:-:S03]  /*46d0*/  SHF.L.U32 R5, R8, 0x1f, RZ ;  /* 0x0000001f08057819 */ /* 0x002fc600000006ff */
[----:B------:R-:W-:-:S09]  /*46e0*/  ULEA UR4, UR21, UR5, 0x3 ;  /* 0x0000000515047291 */ /* 0x000fd2000f8e18ff */
[----:B------:R-:W1:Y:S02]  /*46f0*/  SYNCS.PHASECHK.TRANS64.TRYWAIT P0, [UR4], R5 ;  /* 0x00000005ff0075a7 */ /* 0x000e640008001104 */
[----:B-1----:R-:W-:Y:S05]  /*4700*/  @!P0 BRA `(.L_x_84) ;  /* 0x0000006400e48947 */ /* 0x002fea0003800000 */
.L_x_201:
[----:B------:R-:W-:-:S04]  /*4710*/  UIADD3 UR4, UPT, UPT, UR21, 0x1, URZ ;  /* 0x0000000115047890 */ /* 0x000fc8000fffe0ff */
[----:B------:R-:W-:-:S04]  /*4720*/  UISETP.NE.AND UP1, UPT, UR4, 0x2, UPT ;  /* 0x000000020400788c */ /* 0x000fc8000bf25270 */
[----:B---3--:R-:W-:Y:S02]  /*4730*/  USEL UR6, URZ, 0x1, UP1 ;  /* 0x00000001ff067887 */ /* 0x008fe40008800000 */
[----:B------:R-:W-:-:S04]  /*4740*/  USEL UR4, UR4, URZ, UP1 ;  /* 0x000000ff04047287 */ /* 0x000fc80008800000 */
[----:B------:R-:W-:Y:S01]  /*4750*/  ULEA UR4, UR4, UR5, 0x3 ;  /* 0x0000000504047291 */ /* 0x000fe2000f8e18ff */
[----:B-1----:R-:W-:-:S04]  /*4760*/  LOP3.LUT R5, R8, UR6, RZ, 0x3c, !PT ;  /* 0x0000000608057c12 */ /* 0x002fc8000f8e3cff */
[----:B------:R-:W-:Y:S01]  /*4770*/  SHF.L.U32 R5, R5, 0x1f, RZ ;  /* 0x0000001f05057819 */ /* 0x000fe200000006ff */
[----:B--2---:R-:W-:-:S04]  /*4780*/  IMAD.U32 R0, RZ, RZ, UR4 ;  /* 0x00000004ff007e24 */ /* 0x004fc8000f8e00ff */
[----:B------:R1:W2:Y:S03]  /*4790*/  SYNCS.PHASECHK.TRANS64.TRYWAIT P0, [R0+URZ], R5 ;  /* 0x00000005000075a7 */ /* 0x0002a600080011ff */
[----:B--2---:R-:W-:Y:S05]  /*47a0*/  @!P0 NANOSLEEP.SYNCS 0x989680 ;  /* 0x009896800000895d */ /* 0x004fea0003900000 */
[----:B------:R-:W2:Y:S02]  /*47b0*/  @!P0 SYNCS.PHASECHK.TRANS64 P0, [R0+URZ], R5 ;  /* 0x00000005000085a7 */ /* 0x000ea400080010ff */
[----:B--2---:R-:W-:Y:S05]  /*47c0*/  @P0 BRA `(.L_x_85) ;  /* 0x0000000000200947 */ /* 0x004fea0003800000 */
.L_x_86:
[----:B--2---:R2:W3:Y:S02]  /*47d0*/  SYNCS.PHASECHK.TRANS64.TRYWAIT P0, [R0+URZ], R5 ;  /* 0x00000005000075a7 */ /* 0x0044e400080011ff */
[----:B---3--:R-:W-:Y:S05]  /*47e0*/  @!P0 NANOSLEEP.SYNCS 0x989680 ;  /* 0x009896800000895d */ /* 0x008fea0003900000 */
[----:B------:R-:W3:Y:S02]  /*47f0*/  @!P0 SYNCS.PHASECHK.TRANS64 P0, [R0+URZ], R5 ;  /* 0x00000005000085a7 */ /* 0x000ee400080010ff */
[----:B---3--:R-:W-:Y:S05]  /*4800*/  @!P0 BRA `(.L_x_86) ;  /* 0xfffffffc00f08947 */ /* 0x008fea000383ffff */
[----:B------:R-:W-:Y:S05]  /*4810*/  BRA `(.L_x_85) ;  /* 0x00000000000c7947 */ /* 0x000fea0003800000 */
.L_x_83:
[----:B------:R-:W-:-:S04]  /*4820*/  UIADD3 UR4, UPT, UPT, UR17, 0x180, URZ ;  /* 0x0000018011047890 */ /* 0x000fc8000fffe0ff */
[----:B------:R-:W-:-:S09]  /*4830*/  UPRMT UR4, UR30, 0x654, UR4 ;  /* 0x000006541e047896 */ /* 0x000fd20008000004 */
[----:B------:R-:W-:Y:S03]  /*4840*/  SYNCS.ARRIVE.TRANS64.RED.A1T0 RZ, [UR4], RZ ;  /* 0x000000ffffff79a7 */ /* 0x000fe60008100404 */
.L_x_85:
[----:B-12---:R-:W-:Y:S01]  /*4850*/  SHF.L.U32 R5, RZ, 0x1f, RZ ;  /* 0x0000001fff057819 */ /* 0x006fe200000006ff */
[----:B------:R-:W-:Y:S01]  /*4860*/  UIADD3 UR4, UPT, UPT, UR17, 0x180, URZ ;  /* 0x0000018011047890 */ /* 0x000fe2000fffe0ff */
[----:B------:R-:W-:Y:S02]  /*4870*/  PLOP3.LUT P0, PT, PT, PT, UP0, 0x80, 0x8 ;  /* 0x000000000008781c */ /* 0x000fe40003f0f008 */
[----:B----4-:R-:W1:Y:S02]  /*4880*/  SYNCS.PHASECHK.TRANS64.TRYWAIT P1, [UR17+0x180], R5 ;  /* 0x00018005ff0075a7 */ /* 0x010e640008021111 */
[----:B-1----:R-:W-:Y:S09]  /*4890*/  @!P1 BRA `(.L_x_87) ;  /* 0x0000006400989947 */ /* 0x002ff20003800000 */
.L_x_203:
[----:B------:R-:W-:Y:S01]  /*48a0*/  @!UP0 UPRMT UR4, UR30, 0x654, UR4 ;  /* 0x000006541e048896 */ /* 0x000fe20008000004 */
[----:B------:R-:W-:Y:S01]  /*48b0*/  LOP3.LUT R2, R3, 0xffff, RZ, 0xc0, !PT ;  /* 0x0000ffff03027812 */ /* 0x000fe200078ec0ff */
[----:B------:R-:W-:Y:S02]  /*48c0*/  IMAD.MOV.U32 R3, RZ, RZ, 0xffff ;  /* 0x0000ffffff037424 */ /* 0x000fe400078e00ff */
[----:B-1----:R-:W-:Y:S01]  /*48d0*/  IMAD.MOV.U32 R5, RZ, RZ, 0x1 ;  /* 0x00000001ff057424 */ /* 0x002fe200078e00ff */
[----:B------:R-:W-:-:S04]  /*48e0*/  SHF.R.U32.HI R2, RZ, 0x5, R2 ;  /* 0x00000005ff027819 */ /* 0x000fc80000011602 */
[----:B------:R-:W-:Y:S01]  /*48f0*/  @!P0 SYNCS.ARRIVE.TRANS64.RED.A1T0 RZ, [UR4], RZ ;  /* 0x000000ffffff89a7 */ /* 0x000fe20008100404 */
[----:B------:R-:W-:Y:S01]  /*4900*/  NOP ;  /* 0x0000000000007918 */ /* 0x000fe20000000000 */
[----:B------:R-:W1:Y:S01]  /*4910*/  LDS R0, [UR8+0x14] ;  /* 0x00001408ff007984 */ /* 0x000e620008000800 */
[-C--:B------:R-:W-:Y:S02]  /*4920*/  SHF.L.U32 R3, R3, R2.reuse, RZ ;  /* 0x0000000203037219 */ /* 0x080fe400000006ff */
[----:B------:R-:W-:Y:S02]  /*4930*/  SHF.L.U32 R5, R5, R2, RZ ;  /* 0x0000000205057219 */ /* 0x000fe400000006ff */
[----:B-1----:R-:W-:-:S04]  /*4940*/  LOP3.LUT R0, R0, R3, RZ, 0xc0, !PT ;  /* 0x0000000300007212 */ /* 0x002fc800078ec0ff */
[----:B------:R-:W-:-:S13]  /*4950*/  ISETP.NE.AND P0, PT, R0, R3, PT ;  /* 0x000000030000720c */ /* 0x000fda0003f05270 */
[----:B------:R-:W-:Y:S05]  /*4960*/  @P0 BRA `(.L_x_88) ;  /* 0x00000000005c0947 */ /* 0x000fea0003800000 */
[----:B------:R-:W1:Y:S02]  /*4970*/  LDS R0, [UR8+0x18] ;  /* 0x00001808ff007984 */ /* 0x000e640008000800 */
[----:B-1----:R-:W-:-:S04]  /*4980*/  LOP3.LUT R0, R0, R5, RZ, 0xc0, !PT ;  /* 0x0000000500007212 */ /* 0x002fc800078ec0ff */
[----:B------:R-:W-:-:S13]  /*4990*/  ISETP.NE.AND P0, PT, R0, R5, PT ;  /* 0x000000050000720c */ /* 0x000fda0003f05270 */
[----:B------:R-:W-:Y:S05]  /*49a0*/  @P0 BRA `(.L_x_89) ;  /* 0x0000000000400947 */ /* 0x000fea0003800000 */
[----:B------:R-:W-:Y:S01]  /*49b0*/  R2UR UR4, R3 ;  /* 0x00000000030472ca */ /* 0x000fe200000e0000 */
[----:B------:R-:W1:Y:S01]  /*49c0*/  S2R R2, SR_LANEID ;  /* 0x0000000000027919 */ /* 0x000e620000000000 */
[----:B------:R-:W-:-:S04]  /*49d0*/  LOP3.LUT R5, RZ, R5, RZ, 0x33, !PT ;  /* 0x00000005ff057212 */ /* 0x000fc800078e33ff */
[----:B---3--:R-:W2:Y:S07]  /*49e0*/  REDUX UR6, R5 ;  /* 0x00000000050673c4 */ /* 0x008eae0000000000 */
[----:B------:R-:W-:-:S03]  /*49f0*/  ULOP3.LUT UR5, URZ, UR4, URZ, 0x33, !UPT ;  /* 0x00000004ff057292 */ /* 0x000fc6000f8e33ff */
[----:B------:R-:W-:Y:S02]  /*4a00*/  VOTEU.ANY UR4, UPT, PT ;  /* 0x0000000000047886 */ /* 0x000fe400038e0100 */
[----:B------:R-:W-:Y:S01]  /*4a10*/  UFLO.U32 UR4, UR4 ;  /* 0x00000004000472bd */ /* 0x000fe200080e0000 */
[----:B------:R-:W-:-:S04]  /*4a20*/  IMAD.U32 R0, RZ, RZ, UR5 ;  /* 0x00000005ff007e24 */ /* 0x000fc8000f8e00ff */
[----:B------:R-:W3:Y:S02]  /*4a30*/  REDUX UR7, R0 ;  /* 0x00000000000773c4 */ /* 0x000ee40000000000 */
[----:B------:R4:W-:Y:S01]  /*4a40*/  UTCATOMSWS.AND URZ, UR5 ;  /* 0x0000000500ff79e3 */ /* 0x0009e20008000000 */
[----:B-1----:R-:W-:Y:S01]  /*4a50*/  ISETP.EQ.U32.AND P0, PT, R2, UR4, PT ;  /* 0x0000000402007c0c */ /* 0x002fe2000bf02070 */
[----:B--2---:R-:W-:Y:S02]  /*4a60*/  IMAD.U32 R2, RZ, RZ, UR6 ;  /* 0x00000006ff027e24 */ /* 0x004fe4000f8e00ff */
[----:B---3--:R-:W-:-:S10]  /*4a70*/  IMAD.U32 R3, RZ, RZ, UR7 ;  /* 0x00000007ff037e24 */ /* 0x008fd4000f8e00ff */
[----:B------:R4:W-:Y:S04]  /*4a80*/  @P0 ATOMS.AND RZ, [UR8+0x14], R3 ;  /* 0x00001403ffff098c */ /* 0x0009e8000a800008 */
[----:B------:R4:W-:Y:S01]  /*4a90*/  @P0 ATOMS.AND RZ, [UR8+0x18], R2 ;  /* 0x00001802ffff098c */ /* 0x0009e2000a800008 */
[----:B------:R-:W-:Y:S05]  /*4aa0*/  BRA `(.L_x_90) ;  /* 0x0000000000147947 */ /* 0x000fea0003800000 */
.L_x_89:
[----:B------:R-:W-:Y:S02]  /*4ab0*/  MOV R2, 0x4ad0 ;  /* 0x00004ad000027802 */ /* 0x000fe40000000f00 */
[----:B---3-5:R-:W-:Y:S05]  /*4ac0*/  CALL.REL.NOINC `($__internal_0_$__cuda_sm10x_tcgen05_guardrail_trap_col_being_dealloced_not_returned_by_alloc) ;  /* 0x00000068007c7944 */ /* 0x028fea0003c00000 */
[----:B------:R-:W-:Y:S05]  /*4ad0*/  BRA `(.L_x_90) ;  /* 0x0000000000087947 */ /* 0x000fea0003800000 */
.L_x_88:
[----:B------:R-:W-:Y:S02]  /*4ae0*/  MOV R2, 0x4b00 ;  /* 0x00004b0000027802 */ /* 0x000fe40000000f00 */
[----:B---3-5:R-:W-:Y:S05]  /*4af0*/  CALL.REL.NOINC `($__internal_2_$__cuda_sm10x_tcgen05_guardrail_trap_unallocated_columns_being_dealloced) ;  /* 0x0000006800887944 */ /* 0x028fea0003c00000 */
.L_x_90:
[----:B------:R-:W-:Y:S01]  /*4b00*/  NOP ;  /* 0x0000000000007918 */ /* 0x000fe20000000000 */
[----:B----4-:R-:W-:Y:S05]  /*4b10*/  EXIT ;  /* 0x000000000000794d */ /* 0x010fea0003800000 */
.L_x_62:
[----:B------:R-:W-:-:S09]  /*4b20*/  UISETP.NE.OR UP0, UPT, UR18, 0x3, !UP3 ;  /* 0x000000031200788c */ /* 0x000fd2000df05670 */
[----:B------:R-:W-:Y:S05]  /*4b30*/  BRA.U UP0, `(.L_x_91) ;  /* 0x0000001100b07547 */ /* 0x000fea000b800000 */
[----:B------:R-:W2:Y:S01]  /*4b40*/  LDCU.64 UR4, c[0x0][0x888] ;  /* 0x00011100ff0477ac */ /* 0x000ea20008000a00 */
[----:B------:R-:W3:Y:S01]  /*4b50*/  S2UR UR10, SR_CgaCtaId ;  /* 0x00000000000a79c3 */ /* 0x000ee20000008800 */
[----:B------:R-:W-:Y:S01]  /*4b60*/  HFMA2 R10, -RZ, RZ, 0, 5.9604644775390625e-08 ;  /* 0x00000001ff0a7431 */ /* 0x000fe200000001ff */
[----:B------:R-:W-:Y:S01]  /*4b70*/  MOV R9, RZ ;  /* 0x000000ff00097202 */ /* 0x000fe20000000f00 */
[----:B------:R-:W4:Y:S01]  /*4b80*/  LDCU UR48, c[0x0][0x370] ;  /* 0x00006e00ff3077ac */ /* 0x000f220008000800 */
[----:B------:R-:W-:Y:S01]  /*4b90*/  HFMA2 R0, -RZ, RZ, 0, 0.0078125 ;  /* 0x00002000ff007431 */ /* 0x000fe200000001ff */
[----:B------:R-:W4:Y:S03]  /*4ba0*/  LDCU.128 UR44, c[0x0][0xb10] ;  /* 0x00016200ff2c77ac */ /* 0x000f260008000c00 */
[----:B------:R-:W1:Y:S01]  /*4bb0*/  LDC.64 R12, c[0x0][0x348] ;  /* 0x0000d200ff0c7b82 */ /* 0x000e620000000a00 */
[----:B------:R-:W3:Y:S01]  /*4bc0*/  LDCU UR38, c[0x0][0x374] ;  /* 0x00006e80ff2677ac */ /* 0x000ee20008000800 */
[----:B------:R-:W3:Y:S01]  /*4bd0*/  LDCU.64 UR40, c[0x0][0x890] ;  /* 0x00011200ff2877ac */ /* 0x000ee20008000a00 */
[----:B------:R-:W3:Y:S01]  /*4be0*/  LDCU UR30, c[0x0][0xb0c] ;  /* 0x00016180ff1e77ac */ /* 0x000ee20008000800 */
[----:B--2---:R-:W-:Y:S01]  /*4bf0*/  UISETP.NE.U32.AND UP0, UPT, UR4, URZ, UPT ;  /* 0x000000ff0400728c */ /* 0x004fe2000bf05070 */
[----:B------:R-:W2:Y:S01]  /*4c00*/  LDCU UR63, c[0x0][0xb20] ;  /* 0x00016400ff3f77ac */ /* 0x000ea20008000800 */
[----:B------:R-:W2:Y:S01]  /*4c10*/  LDCU UR4, c[0x0][0xb30] ;  /* 0x00016600ff0477ac */ /* 0x000ea20008000800 */
[----:B------:R-:W2:Y:S01]  /*4c20*/  LDCU.128 UR56, c[0x0][0x980] ;  /* 0x00013000ff3877ac */ /* 0x000ea20008000c00 */
[----:B------:R-:W-:Y:S01]  /*4c30*/  UMOV UR31, 0x400 ;  /* 0x00000400001f7882 */ /* 0x000fe20000000000 */
[----:B----4-:R-:W-:-:S02]  /*4c40*/  UIMAD.WIDE.U32 UR6, UR48, UR44, URZ ;  /* 0x0000002c300672a5 */ /* 0x010fc4000f8e00ff */
[----:B---3--:R-:W-:Y:S02]  /*4c50*/  UIMAD.WIDE.U32 UR8, UR38, UR47, URZ ;  /* 0x0000002f260872a5 */ /* 0x008fe4000f8e00ff */
[----:B------:R-:W-:Y:S02]  /*4c60*/  ULEA UR31, UR10, UR31, 0x18 ;  /* 0x0000001f0a1f7291 */ /* 0x000fe4000f8ec0ff */
[----:B------:R-:W-:Y:S02]  /*4c70*/  UISETP.NE.AND.EX UP5, UPT, UR5, URZ, UPT, UP0 ;  /* 0x000000ff0500728c */ /* 0x000fe4000bfa5300 */
[----:B------:R-:W-:Y:S02]  /*4c80*/  UISETP.NE.U32.AND UP6, UPT, UR40, URZ, UPT ;  /* 0x000000ff2800728c */ /* 0x000fe4000bfc5070 */
[----:B------:R-:W-:Y:S02]  /*4c90*/  UIADD3 UR50, UPT, UPT, UR31, 0x118, URZ ;  /* 0x000001181f327890 */ /* 0x000fe4000fffe0ff */
[----:B------:R-:W-:-:S02]  /*4ca0*/  UIADD3 UR49, UPT, UPT, UR31, 0x158, URZ ;  /* 0x000001581f317890 */ /* 0x000fc4000fffe0ff */
[----:B------:R-:W-:Y:S02]  /*4cb0*/  UIADD3 UR33, UPT, UPT, UR31, 0x100, URZ ;  /* 0x000001001f217890 */ /* 0x000fe4000fffe0ff */
[----:B------:R-:W-:Y:S02]  /*4cc0*/  UIADD3 UR25, UPT, UPT, UR31, 0x108, URZ ;  /* 0x000001081f197890 */ /* 0x000fe4000fffe0ff */
[----:B------:R-:W-:Y:S02]  /*4cd0*/  UIADD3 UR17, UPT, UPT, UR31, 0x110, URZ ;  /* 0x000001101f117890 */ /* 0x000fe4000fffe0ff */
[----:B------:R-:W-:Y:S02]  /*4ce0*/  UISETP.NE.AND UP0, UPT, UR39, 0x1, UPT ;  /* 0x000000012700788c */ /* 0x000fe4000bf05270 */
[----:B------:R-:W-:Y:S01]  /*4cf0*/  UISETP.NE.AND UP0, UPT, UR30, 0x1, UPT ;  /* 0x000000011e00788c */ /* 0x000fe2000bf05270 */
[----:B------:R-:W-:Y:S01]  /*4d00*/  UMOV UR61, UR7 ;  /* 0x00000007003d7c82 */ /* 0x000fe20008000000 */
[----:B------:R-:W-:Y:S01]  /*4d10*/  UMOV UR60, UR9 ;  /* 0x00000009003c7c82 */ /* 0x000fe20008000000 */
[----:B------:R-:W-:-:S02]  /*4d20*/  UISETP.GE.AND UP2, UPT, UR39, 0x1, UPT ;  /* 0x000000012700788c */ /* 0x000fc4000bf46270 */
[----:B------:R-:W-:Y:S02]  /*4d30*/  UISETP.NE.AND UP0, UPT, UR46, 0x1, UPT ;  /* 0x000000012e00788c */ /* 0x000fe4000bf05270 */
[----:B------:R-:W-:Y:S01]  /*4d40*/  UPLOP3.LUT UP4, UPT, UPT, UPT, UPT, 0x40, 0x4 ;  /* 0x000000000004789c */ /* 0x000fe20003f8e870 */
[----:B------:R-:W3:Y:S01]  /*4d50*/  LDCU.64 UR22, c[0x0][0xb28] ;  /* 0x00016500ff1677ac */ /* 0x000ee20008000a00 */
[----:B------:R-:W4:Y:S01]  /*4d60*/  LDCU.64 UR42, c[0x0][0x990] ;  /* 0x00013200ff2a77ac */ /* 0x000f220008000a00 */
[----:B------:R-:W-:Y:S02]  /*4d70*/  UISETP.NE.AND.EX UP6, UPT, UR41, URZ, UPT, UP6 ;  /* 0x000000ff2900728c */ /* 0x000fe4000bfc5360 */
[----:B------:R-:W-:Y:S02]  /*4d80*/  UPRMT UR50, UR10, 0x654, UR50 ;  /* 0x000006540a327896 */ /* 0x000fe40008000032 */
[----:B------:R-:W-:Y:S02]  /*4d90*/  UPRMT UR49, URZ, 0x654, UR49 ;  /* 0x00000654ff317896 */ /* 0x000fe40008000031 */
[----:B------:R-:W-:-:S02]  /*4da0*/  UPRMT UR55, UR10, 0x654, UR33 ;  /* 0x000006540a377896 */ /* 0x000fc40008000021 */
[----:B------:R-:W-:Y:S02]  /*4db0*/  UPRMT UR54, UR10, 0x654, UR25 ;  /* 0x000006540a367896 */ /* 0x000fe40008000019 */
[----:B------:R-:W-:Y:S02]  /*4dc0*/  UPRMT UR53, UR10, 0x654, UR17 ;  /* 0x000006540a357896 */ /* 0x000fe40008000011 */
[----:B------:R-:W-:Y:S02]  /*4dd0*/  USHF.R.U32.HI UR61, URZ, UR45, UR61 ;  /* 0x0000002dff3d7299 */ /* 0x000fe4000801163d */
[----:B--2---:R-:W-:Y:S02]  /*4de0*/  USHF.R.U32.HI UR60, URZ, UR63, UR60 ;  /* 0x0000003fff3c7299 */ /* 0x004fe4000801163c */
[----:B------:R-:W-:Y:S02]  /*4df0*/  UISETP.NE.AND UP3, UPT, UR4, 0x1, UPT ;  /* 0x000000010400788c */ /* 0x000fe4000bf65270 */
[----:B------:R-:W-:-:S02]  /*4e00*/  UISETP.NE.AND UP2, UPT, UR56, 0x1, UPT ;  /* 0x000000013800788c */ /* 0x000fc4000bf45270 */
[----:B-1-34-:R-:W-:-:S11]  /*4e10*/  UISETP.NE.AND UP0, UPT, UR59, 0x1, UPT ;  /* 0x000000013b00788c */ /* 0x01afd6000bf05270 */
.L_x_102:
[----:B------:R-:W-:Y:S04]  /*4e20*/  SHF.L.U32 R3, R9, 0x1f, RZ ;  /* 0x0000001f09037819 */ /* 0x000fe800000006ff */
[----:B-1----:R-:W1:Y:S02]  /*4e30*/  SYNCS.PHASECHK.TRANS64.TRYWAIT P0, [UR31+0x150], R3 ;  /* 0x00015003ff0075a7 */ /* 0x002e64000800111f */
[----:B-1----:R-:W-:Y:S05]  /*4e40*/  @!P0 BRA `(.L_x_92) ;  /* 0x0000006000448947 */ /* 0x002fea0003800000 */
.L_x_205:
[----:B------:R-:W2:Y:S01]  /*4e50*/  LDS.128 R4, [UR31+0x190] ;  /* 0x0001901fff047984 */ /* 0x000ea20008000c00 */
[----:B------:R-:W-:Y:S01]  /*4e60*/  UISETP.GE.AND UP0, UPT, UR39, 0x1, UPT ;  /* 0x000000012700788c */ /* 0x000fe2000bf06270 */
[----:B------:R-:W-:Y:S01]  /*4e70*/  @!PT LDS RZ, [RZ] ;  /* 0x00000000fffff984 */ /* 0x000fe20000000800 */
[----:B------:R-:W-:Y:S01]  /*4e80*/  @!PT LDS RZ, [RZ] ;  /* 0x00000000fffff984 */ /* 0x000fe20000000800 */
[----:B------:R-:W-:Y:S01]  /*4e90*/  @!PT LDS RZ, [RZ] ;  /* 0x00000000fffff984 */ /* 0x000fe20000000800 */
[----:B------:R-:W-:Y:S01]  /*4ea0*/  @!PT LDS RZ, [RZ] ;  /* 0x00000000fffff984 */ /* 0x000fe20000000800 */
[----:B------:R3:W-:Y:S06]  /*4eb0*/  MEMBAR.ALL.CTA ;  /* 0x0000000000007992 */ /* 0x0007ec0000008000 */
[----:B---3--:R-:W3:Y:S02]  /*4ec0*/  FENCE.VIEW.ASYNC.S ;  /* 0x00000000000073c6 */ /* 0x008ee40000000000 */
[----:B---3--:R-:W-:Y:S01]  /*4ed0*/  SYNCS.ARRIVE.TRANS64.RED.A1T0 RZ, [UR49], RZ ;  /* 0x000000ffffff79a7 */ /* 0x008fe20008100431 */
[----:B--2---:R-:W-:Y:S11]  /*4ee0*/  LOP3.LUT P0, RZ, R6, 0x1, RZ, 0xc0, !PT ;  /* 0x0000000106ff7812 */ /* 0x004ff6000780c0ff */
[----:B------:R-:W-:Y:S02]  /*4ef0*/  @!UPT UIADD3 URZ, UPT, UPT, URZ, URZ, URZ ;  /* 0x000000fffffff290 */ /* 0x000fe4000fffe0ff */
[----:B------:R-:W-:Y:S01]  /*4f00*/  VOTEU.ANY UP2, P0 ;  /* 0x0000000000ff7886 */ /* 0x000fe20000040100 */
[----:B------:R-:W-:Y:S11]  /*4f10*/  PLOP3.LUT P0, PT, PT, PT, UP2, 0x80, 0x8 ;  /* 0x000000000008781c */ /* 0x000ff60003f0f028 */
[----:B------:R-:W-:Y:S02]  /*4f20*/  @!UPT UIADD3 URZ, UPT, UPT, URZ, URZ, URZ ;  /* 0x000000fffffff290 */ /* 0x000fe4000fffe0ff */
[----:B-1----:R-:W-:Y:S02]  /*4f30*/  @P0 MOV R3, R4 ;  /* 0x0000000400030202 */ /* 0x002fe40000000f00 */
[----:B------:R-:W-:Y:S02]  /*4f40*/  @P0 LOP3.LUT R2, R5, 0xffff, RZ, 0xc0, !PT ;  /* 0x0000ffff05020812 */ /* 0x000fe400078ec0ff */
[----:B------:R-:W-:Y:S02]  /*4f50*/  @P0 R2UR UR5, R3 ;  /* 0x00000000030502ca */ /* 0x000fe400000e0000 */
[----:B------:R-:W-:Y:S11]  /*4f60*/  @P0 R2UR UR4, R2 ;  /* 0x00000000020402ca */ /* 0x000ff600000e0000 */
[----:B------:R-:W-:Y:S02]  /*4f70*/  @UP2 UMOV UR15, UR5 ;  /* 0x00000005000f2c82 */ /* 0x000fe40008000000 */
[----:B------:R-:W-:Y:S01]  /*4f80*/  @UP2 UMOV UR14, UR4 ;  /* 0x00000004000e2c82 */ /* 0x000fe20008000000 */
[----:B------:R-:W-:Y:S05]  /*4f90*/  BRA.U !UP0, `(.L_x_93) ;  /* 0x0000000108c07547 */ /* 0x000fea000b800000 */
[----:B------:R-:W-:Y:S02]  /*4fa0*/  UIMAD.WIDE.U32 UR8, UR14, UR47, URZ ;  /* 0x0000002f0e0872a5 */ /* 0x000fe4000f8e00ff */
[----:B------:R-:W-:Y:S02]  /*4fb0*/  UP2UR UR16, UPR, URZ, 0x4 ;  /* 0x00000004ff107883 */ /* 0x000fe40008000000 */
[----:B------:R-:W-:Y:S02]  /*4fc0*/  UISETP.NE.AND UP2, UPT, UR46, 0x1, UPT ;  /* 0x000000012e00788c */ /* 0x000fe4000bf45270 */
[----:B------:R-:W-:Y:S02]  /*4fd0*/  UIMAD.WIDE.U32 UR10, UR15, UR44, URZ ;  /* 0x0000002c0f0a72a5 */ /* 0x000fe4000f8e00ff */
[----:B------:R-:W-:Y:S02]  /*4fe0*/  USEL UR4, UR38, UR60, !UP2 ;  /* 0x0000003c26047287 */ /* 0x000fe4000d000000 */
[----:B------:R-:W-:Y:S02]  /*4ff0*/  UISETP.NE.AND UP0, UPT, UR30, 0x1, UPT ;  /* 0x000000011e00788c */ /* 0x000fe4000bf05270 */
[----:B------:R-:W-:Y:S02]  /*5000*/  UP2UR UR20, UPR, URZ, 0x2 ;  /* 0x00000002ff147883 */ /* 0x000fe40008000000 */
[----:B------:R-:W-:Y:S02]  /*5010*/  UISETP.NE.AND UP1, UPT, UR39, 0x1, UPT ;  /* 0x000000012700788c */ /* 0x000fe4000bf25270 */
[----:B------:R-:W-:Y:S02]  /*5020*/  UIMAD.WIDE.U32 UR12, UR4, UR22, URZ ;  /* 0x00000016040c72a5 */ /* 0x000fe4000f8e00ff */
[----:B------:R-:W-:Y:S01]  /*5030*/  USEL UR7, UR48, UR61, !UP0 ;  /* 0x0000003d30077287 */ /* 0x000fe2000c000000 */
[----:B------:R-:W-:Y:S02]  /*5040*/  UMOV UR5, UR9 ;  /* 0x0000000900057c82 */ /* 0x000fe40008000000 */
[----:B------:R-:W-:Y:S02]  /*5050*/  USHF.R.U32.HI UR6, URZ, UR63, UR5 ;  /* 0x0000003fff067299 */ /* 0x000fe40008011605 */
[----:B------:R-:W-:Y:S02]  /*5060*/  UIMAD.WIDE.U32 UR18, UR7, UR22, URZ ;  /* 0x00000016071272a5 */ /* 0x000fe4000f8e00ff */
[----:B------:R-:W-:Y:S02]  /*5070*/  USEL UR6, UR14, UR6, !UP2 ;  /* 0x000000060e067287 */ /* 0x000fe4000d000000 */
[----:B------:R-:W-:Y:S01]  /*5080*/  UISETP.NE.AND UP2, UPT, UR16, URZ, UPT ;  /* 0x000000ff1000728c */ /* 0x000fe2000bf45270 */
[----:B------:R-:W-:Y:S01]  /*5090*/  UMOV UR5, UR11 ;  /* 0x0000000b00057c82 */ /* 0x000fe20008000000 */
[----:B------:R-:W-:Y:S02]  /*50a0*/  UIMAD.WIDE.U32 UR10, UR6, UR22, URZ ;  /* 0x00000016060a72a5 */ /* 0x000fe4000f8e00ff */
[----:B------:R-:W-:Y:S03]  /*50b0*/  USHF.R.U32.HI UR8, URZ, UR45, UR5 ;  /* 0x0000002dff087299 */ /* 0x000fe60008011605 */
[----:B------:R-:W-:Y:S02]  /*50c0*/  UMOV UR5, UR13 ;  /* 0x0000000d00057c82 */ /* 0x000fe40008000000 */
[----:B------:R-:W-:Y:S03]  /*50d0*/  @UP1 USHF.R.U32.HI UR4, URZ, UR23, UR5 ;  /* 0x00000017ff041299 */ /* 0x000fe60008011605 */
[----:B------:R-:W-:Y:S01]  /*50e0*/  UMOV UR5, UR19 ;  /* 0x0000001300057c82 */ /* 0x000fe20008000000 */
[----:B------:R-:W-:Y:S02]  /*50f0*/  UIMAD UR4, UR39, UR4, URZ ;  /* 0x00000004270472a4 */ /* 0x000fe4000f8e02ff */
[----:B------:R-:W-:Y:S02]  /*5100*/  @UP1 USHF.R.U32.HI UR7, URZ, UR23, UR5 ;  /* 0x00000017ff071299 */ /* 0x000fe40008011605 */
[----:B------:R-:W-:Y:S02]  /*5110*/  USEL UR5, UR15, UR8, !UP0 ;  /* 0x000000080f057287 */ /* 0x000fe4000c000000 */
[----:B------:R-:W-:Y:S02]  /*5120*/  UIMAD UR8, UR39, UR7, URZ ;  /* 0x00000007270872a4 */ /* 0x000fe4000f8e02ff */
[----:B------:R-:W-:Y:S03]  /*5130*/  UISETP.GE.AND UP0, UPT, UR6, UR4, UPT ;  /* 0x000000040600728c */ /* 0x000fe6000bf06270 */
[----:B------:R-:W-:Y:S01]  /*5140*/  UMOV UR4, UR11 ;  /* 0x0000000b00047c82 */ /* 0x000fe20008000000 */
[----:B------:R-:W-:Y:S02]  /*5150*/  UISETP.GE.OR UP0, UPT, UR5, UR8, UP0 ;  /* 0x000000080500728c */ /* 0x000fe40008706670 */
[----:B------:R-:W-:Y:S02]  /*5160*/  USHF.R.U32.HI UR4, URZ, UR23, UR4 ;  /* 0x00000017ff047299 */ /* 0x000fe40008011604 */
[----:B------:R-:W-:Y:S02]  /*5170*/  UIMAD.WIDE.U32 UR8, UR5, UR22, URZ ;  /* 0x00000016050872a5 */ /* 0x000fe4000f8e00ff */
[----:B------:R-:W-:Y:S04]  /*5180*/  USEL UR10, UR6, UR4, !UP1 ;  /* 0x00000004060a7287 */ /* 0x000fe8000c800000 */
[----:B------:R-:W-:Y:S01]  /*5190*/  UIADD3 UR11, UPT, UPT, -UR10, URZ, URZ ;  /* 0x000000ff0a0b7290 */ /* 0x000fe2000fffe1ff */
[----:B------:R-:W-:Y:S02]  /*51a0*/  @!UP0 UMOV UR4, UR9 ;  /* 0x0000000900048c82 */ /* 0x000fe40008000000 */
[----:B------:R-:W-:Y:S02]  /*51b0*/  @!UP0 USHF.R.U32.HI UR4, URZ, UR23, UR4 ;  /* 0x00000017ff048299 */ /* 0x000fe40008011604 */
[----:B------:R-:W-:Y:S02]  /*51c0*/  UIMAD UR8, UR39, UR11, UR6 ;  /* 0x0000000b270872a4 */ /* 0x000fe4000f8e0206 */
[----:B------:R-:W-:Y:S02]  /*51d0*/  @!UP0 USEL UR4, UR5, UR4, !UP1 ;  /* 0x0000000405048287 */ /* 0x000fe4000c800000 */
[----:B------:R-:W-:Y:S02]  /*51e0*/  UISETP.NE.AND UP1, UPT, UR20, URZ, UPT ;  /* 0x000000ff1400728c */ /* 0x000fe4000bf25270 */
[----:B------:R-:W-:Y:S02]  /*51f0*/  @!UP0 UIMAD UR8, UR7, UR8, UR4 ;  /* 0x00000008070882a4 */ /* 0x000fe4000f8e0204 */
[----:B------:R-:W-:Y:S02]  /*5200*/  @!UP0 UIADD3 UR9, UPT, UPT, UR10, -UR4, URZ ;  /* 0x800000040a098290 */ /* 0x000fe4000fffe0ff */
[----:B------:R-:W-:Y:S02]  /*5210*/  UIADD3 UR4, UPT, UPT, -UR5, URZ, URZ ;  /* 0x000000ff05047290 */ /* 0x000fe4000fffe1ff */
[----:B------:R-:W-:Y:S02]  /*5220*/  UIADD3 UR7, UPT, UPT, -UR6, URZ, URZ ;  /* 0x000000ff06077290 */ /* 0x000fe4000fffe1ff */
[----:B------:R-:W-:Y:S02]  /*5230*/  @!UP0 UIMAD UR6, UR9, UR39, UR5 ;  /* 0x00000027090682a4 */ /* 0x000fe4000f8e0205 */
[----:B------:R-:W-:Y:S02]  /*5240*/  UIMAD UR15, UR30, UR4, UR15 ;  /* 0x000000041e0f72a4 */ /* 0x000fe4000f8e020f */
[----:B------:R-:W-:Y:S01]  /*5250*/  UIMAD UR4, UR46, UR7, UR14 ;  /* 0x000000072e0472a4 */ /* 0x000fe2000f8e020e */
[----:B------:R-:W-:Y:S02]  /*5260*/  @!UP0 UMOV UR5, UR8 ;  /* 0x0000000800058c82 */ /* 0x000fe40008000000 */
[----:B------:R-:W-:Y:S02]  /*5270*/  UIMAD UR15, UR5, UR30, UR15 ;  /* 0x0000001e050f72a4 */ /* 0x000fe4000f8e020f */
[----:B------:R-:W-:Y:S11]  /*5280*/  UIMAD UR14, UR6, UR46, UR4 ;  /* 0x0000002e060e72a4 */ /* 0x000ff6000f8e0204 */
[----:B------:R-:W-:Y:S01]  /*5290*/  @!UPT UIADD3 URZ, UPT, UPT, URZ, URZ, URZ ;  /* 0x000000fffffff290 */ /* 0x000fe2000fffe0ff */
.L_x_93:
[----:B------:R-:W1:Y:S01]  /*52a0*/  @!UP3 LDCU.128 UR8, c[0x0][0xb10] ;  /* 0x00016200ff08b7ac */ /* 0x000e620008000c00 */
[----:B------:R-:W-:Y:S02]  /*52b0*/  ISETP.NE.U32.AND P1, PT, RZ, UR40, PT ;  /* 0x00000028ff007c0c */ /* 0x000fe4000bf25070 */
[----:B------:R-:W-:Y:S02]  /*52c0*/  SHF.L.U32 R8, R10, 0x1f, RZ ;  /* 0x0000001f0a087819 */ /* 0x000fe400000006ff */
[----:B------:R-:W-:Y:S01]  /*52d0*/  ISETP.NE.AND.EX P1, PT, RZ, UR41, PT, P1 ;  /* 0x00000029ff007c0c */ /* 0x000fe2000bf25310 */
[----:B------:R-:W2:Y:S01]  /*52e0*/  @!UP3 LDCU UR5, c[0x0][0xb0c] ;  /* 0x00016180ff05b7ac */ /* 0x000ea20008000800 */
[----:B------:R-:W-:Y:S02]  /*52f0*/  USHF.L.U32 UR34, UR21, 0x7, URZ ;  /* 0x0000000715227899 */ /* 0x000fe400080006ff */
[----:B-1----:R-:W-:Y:S07]  /*5300*/  UIMAD.WIDE.U32 UR6, UR15, UR8, URZ ;  /* 0x000000080f0672a5 */ /* 0x002fee000f8e00ff */
[----:B------:R-:W-:Y:S01]  /*5310*/  @!UP3 UMOV UR4, UR7 ;  /* 0x000000070004bc82 */ /* 0x000fe20008000000 */
[----:B--2---:R-:W-:Y:S02]  /*5320*/  @!UP3 UISETP.NE.AND UP0, UPT, UR5, 0x1, UPT ;  /* 0x000000010500b88c */ /* 0x004fe4000bf05270 */
[----:B------:R-:W-:Y:S02]  /*5330*/  @!UP3 USHF.R.U32.HI UR4, URZ, UR9, UR4 ;  /* 0x00000009ff04b299 */ /* 0x000fe40008011604 */
[----:B------:R-:W-:Y:S02]  /*5340*/  UIMAD.WIDE.U32 UR6, UR14, UR11, URZ ;  /* 0x0000000b0e0672a5 */ /* 0x000fe4000f8e00ff */
[----:B------:R-:W-:Y:S02]  /*5350*/  @!UP3 USEL UR8, UR15, UR4, !UP0 ;  /* 0x000000040f08b287 */ /* 0x000fe4000c000000 */
[----:B------:R-:W-:Y:S03]  /*5360*/  @!UP3 UISETP.NE.AND UP0, UPT, UR10, 0x1, UPT ;  /* 0x000000010a00b88c */ /* 0x000fe6000bf05270 */
[----:B------:R-:W-:Y:S02]  /*5370*/  @!UP3 UMOV UR6, UR7 ;  /* 0x000000070006bc82 */ /* 0x000fe40008000000 */
[----:B------:R-:W1:Y:S02]  /*5380*/  @!UP3 LDCU UR4, c[0x0][0xb20] ;  /* 0x00016400ff04b7ac */ /* 0x000e640008000800 */
[----:B-1----:R-:W-:Y:S04]  /*5390*/  @!UP3 USHF.R.U32.HI UR6, URZ, UR4, UR6 ;  /* 0x00000004ff06b299 */ /* 0x002fe80008011606 */
[----:B------:R-:W-:Y:S04]  /*53a0*/  @!UP3 USEL UR6, UR14, UR6, !UP0 ;  /* 0x000000060e06b287 */ /* 0x000fe8000c000000 */
[----:B------:R-:W-:Y:S02]  /*53b0*/  @!UP3 UIADD3 UR4, UPT, UPT, -UR8, UR6, URZ ;  /* 0x000000060804b290 */ /* 0x000fe4000fffe1ff */
[----:B------:R-:W-:Y:S02]  /*53c0*/  @!UP3 UIADD3 UR6, UPT, UPT, UR8, -UR6, URZ ;  /* 0x800000060806b290 */ /* 0x000fe4000fffe0ff */
[----:B------:R-:W-:Y:S02]  /*53d0*/  @!UP3 UIMAD UR15, UR4, UR5, UR15 ;  /* 0x00000005040fb2a4 */ /* 0x000fe4000f8e020f */
[----:B------:R-:W-:Y:S01]  /*53e0*/  @!UP3 UIMAD UR14, UR6, UR10, UR14 ;  /* 0x0000000a060eb2a4 */ /* 0x000fe2000f8e020e */
[----:B------:R-:W-:Y:S11]  /*53f0*/  BRA.U UP4, `(.L_x_94) ;  /* 0x0000000104107547 */ /* 0x000ff6000b800000 */
[----:B------:R-:W-:Y:S04]  /*5400*/  MOV R2, UR62 ;  /* 0x0000003e00027c02 */ /* 0x000fe80008000f00 */
[----:B------:R-:W-:Y:S04]  /*5410*/  SHF.L.U32 R3, R2, 0x1f, RZ ;  /* 0x0000001f02037819 */ /* 0x000fe800000006ff */
[----:B------:R-:W1:Y:S02]  /*5420*/  SYNCS.PHASECHK.TRANS64.TRYWAIT P2, [UR31+0x148], R3 ;  /* 0x00014803ff0075a7 */ /* 0x000e64000804111f */
[----:B-1----:R-:W-:Y:S05]  /*5430*/  @!P2 BRA `(.L_x_95) ;  /* 0x0000005800e0a947 */ /* 0x002fea0003800000 */
.L_x_94:
[----:B------:R-:W-:Y:S05]  /*5440*/  BRA.U !UP6, `(.L_x_96) ;  /* 0x000000010e387547 */ /* 0x000fea000b800000 */
[----:B------:R-:W-:Y:S01]  /*5450*/  UPLOP3.LUT UP1, UPT, UPT, UPT, UP5, 0x80, 0x8 ;  /* 0x000000000008789c */ /* 0x000fe20003f2f050 */
[----:B-1----:R-:W-:Y:S01]  /*5460*/  HFMA2 R2, -RZ, RZ, 0, 5.9604644775390625e-08 ;  /* 0x00000001ff027431 */ /* 0x002fe200000001ff */
[----:B------:R-:W1:Y:S01]  /*5470*/  LDCU.64 UR8, c[0x0][0x358] ;  /* 0x00006b00ff0877ac */ /* 0x000e620008000a00 */
[----:B------:R-:W-:Y:S03]  /*5480*/  IMAD.MOV.U32 R87, RZ, RZ, 0x1 ;  /* 0x00000001ff577424 */ /* 0x000fe600078e00ff */
[----:B------:R-:W-:Y:S05]  /*5490*/  PLOP3.LUT P2, PT, PT, PT, UP1, 0x80, 0x8 ;  /* 0x000000000008781c */ /* 0x000fea0003f4f018 */
[----:B------:R-:W2:Y:S01]  /*54a0*/  @UP1 LDCU.64 UR4, c[0x0][0x888] ;  /* 0x00011100ff0417ac */ /* 0x000ea20008000a00 */
[----:B------:R-:W-:Y:S07]  /*54b0*/  @UP1 UIMAD UR6, UR52, UR40, URZ ;  /* 0x00000028340612a4 */ /* 0x000fee000f8e02ff */
[----:B------:R-:W-:Y:S01]  /*54c0*/  @!P2 PRMT R87, R2, 0x7610, R87 ;  /* 0x000076100257a816 */ /* 0x000fe20000000057 */
[----:B--2---:R-:W-:Y:S06]  /*54d0*/  @UP1 UIMAD.WIDE UR4, UR6, 0x4, UR4 ;  /* 0x00000004060418a5 */ /* 0x004fec000f8e0204 */
[----:B------:R-:W-:Y:S01]  /*54e0*/  IMAD.U32 R14, RZ, RZ, UR4 ;  /* 0x00000004ff0e7e24 */ /* 0x000fe2000f8e00ff */
[----:B------:R-:W-:Y:S04]  /*54f0*/  MOV R15, UR5 ;  /* 0x00000005000f7c02 */ /* 0x000fe80008000f00 */
[----:B------:R-:W2:Y:S01]  /*5500*/  @!UP1 LDCU UR4, c[0x0][0x880] ;  /* 0x00011000ff0497ac */ /* 0x000ea20008000800 */
[----:B-1---5:R3:W5:Y:S02]  /*5510*/  @P2 LDG.E R41, desc[UR8][R14.64] ;  /* 0x000000080e292981 */ /* 0x022764000c1e1900 */
[----:B--23--:R-:W-:Y:S07]  /*5520*/  @!P2 IMAD.U32 R41, RZ, RZ, UR4 ;  /* 0x00000004ff29ae24 */ /* 0x00cfee000f8e00ff */
.L_x_96:
[----:B-----5:R-:W-:Y:S01]  /*5530*/  @!P1 FSETP.EQ.AND P3, PT, R41, RZ, PT ;  /* 0x000000ff2900920b */ /* 0x020fe20003f62000 */
[----:B------:R-:W-:Y:S01]  /*5540*/  @!UPT UIADD3 URZ, UPT, UPT, URZ, URZ, URZ ;  /* 0x000000fffffff290 */ /* 0x000fe2000fffe0ff */
[----:B------:R-:W-:Y:S11]  /*5550*/  @!P1 BRA `(.L_x_97) ;  /* 0x0000000000149947 */ /* 0x000ff60003800000 */
[----:B------:R-:W-:Y:S02]  /*5560*/  LOP3.LUT P1, RZ, R87, 0xff, RZ, 0xc0, !PT ;  /* 0x000000ff57ff7812 */ /* 0x000fe4000782c0ff */
[----:B------:R-:W-:Y:S04]  /*5570*/  PLOP3.LUT P3, PT, PT, PT, UP1, 0x80, 0x8 ;  /* 0x000000000008781c */ /* 0x000fe80003f6f018 */
[----:B------:R-:W-:Y:S07]  /*5580*/  PLOP3.LUT P3, PT, P3, PT, PT, 0x8, 0x80 ;  /* 0x000000000080781c */ /* 0x000fee0001f6e170 */
[----:B------:R-:W-:Y:S11]  /*5590*/  @P1 FSETP.EQ.AND P3, PT, R41, RZ, PT ;  /* 0x000000ff2900120b */ /* 0x000ff60003f62000 */
[----:B------:R-:W-:Y:S02]  /*55a0*/  @!UPT UIADD3 URZ, UPT, UPT, URZ, URZ, URZ ;  /* 0x000000fffffff290 */ /* 0x000fe4000fffe0ff */
.L_x_97:
[----:B------:R-:W-:Y:S01]  /*55b0*/  USHF.L.U32 UR35, UR51, 0x7, URZ ;  /* 0x0000000733237899 */ /* 0x000fe200080006ff */
[----:B------:R-:W2:Y:S01]  /*55c0*/  SYNCS.PHASECHK.TRANS64.TRYWAIT P1, [UR31+0x120], R8 ;  /* 0x00012008ff0075a7 */ /* 0x000ea2000802111f */
[----:B------:R-:W-:Y:S02]  /*55d0*/  UISETP.NE.AND UP0, UPT, UR56, 0x1, UPT ;  /* 0x000000013800788c */ /* 0x000fe4000bf05270 */
[----:B------:R-:W-:Y:S01]  /*55e0*/  UIMAD.WIDE.U32 UR4, UR35, UR57, URZ ;  /* 0x00000039230472a5 */ /* 0x000fe2000f8e00ff */
[----:B------:R-:W-:Y:S04]  /*55f0*/  ELECT P2, URZ, PT ;  /* 0x0000000000ff782f */ /* 0x000fe80003840000 */
[----:B------:R-:W-:Y:S02]  /*5600*/  PLOP3.LUT P2, PT, P3, P2, PT, 0xf2, 0x2f ;  /* 0x00000000002f781c */ /* 0x000fe40001f45e72 */
[----:B------:R-:W-:Y:S02]  /*5610*/  UMOV UR4, UR5 ;  /* 0x0000000500047c82 */ /* 0x000fe40008000000 */
[----:B------:R-:W-:Y:S04]  /*5620*/  USHF.R.U32.HI UR4, URZ, UR58, UR4 ;  /* 0x0000003aff047299 */ /* 0x000fe80008011604 */
[----:B------:R-:W-:Y:S02]  /*5630*/  USEL UR36, UR35, UR4, !UP0 ;  /* 0x0000000423247287 */ /* 0x000fe4000c000000 */
[----:B------:R-:W-:Y:S02]  /*5640*/  UISETP.NE.AND UP0, UPT, UR59, 0x1, UPT ;  /* 0x000000013b00788c */ /* 0x000fe4000bf05270 */
[----:B------:R-:W-:Y:S07]  /*5650*/  UIMAD.WIDE.U32 UR4, UR36, UR42, URZ ;  /* 0x0000002a240472a5 */ /* 0x000fee000f8e00ff */
[----:B------:R-:W-:Y:S02]  /*5660*/  UMOV UR4, UR5 ;  /* 0x0000000500047c82 */ /* 0x000fe40008000000 */
[----:B------:R-:W-:Y:S04]  /*5670*/  USHF.R.U32.HI UR4, URZ, UR43, UR4 ;  /* 0x0000002bff047299 */ /* 0x000fe80008011604 */
[----:B------:R-:W-:Y:S02]  /*5680*/  USEL UR37, UR36, UR4, !UP0 ;  /* 0x0000000424257287 */ /* 0x000fe4000c000000 */
[----:B------:R-:W-:Y:S02]  /*5690*/  UIADD3 UR4, UPT, UPT, -UR36, URZ, URZ ;  /* 0x000000ff24047290 */ /* 0x000fe4000fffe1ff */
[----:B------:R-:W-:Y:S02]  /*56a0*/  UIADD3 UR5, UPT, UPT, -UR37, URZ, URZ ;  /* 0x000000ff25057290 */ /* 0x000fe4000fffe1ff */
[----:B------:R-:W-:Y:S02]  /*56b0*/  UIMAD UR35, UR56, UR4, UR35 ;  /* 0x00000004382372a4 */ /* 0x000fe4000f8e0223 */
[----:B------:R-:W-:Y:S01]  /*56c0*/  UIMAD UR36, UR59, UR5, UR36 ;  /* 0x000000053b2472a4 */ /* 0x000fe2000f8e0224 */
[----:B--2---:R-:W-:Y:S11]  /*56d0*/  @!P1 BRA `(.L_x_98) ;  /* 0x0000005800509947 */ /* 0x004ff60003800000 */
.L_x_208:
[----:B------:R-:W-:Y:S01]  /*56e0*/  VOTEU.ALL UP0, P2 ;  /* 0x0000000000ff7886 */ /* 0x000fe20001000000 */
[----:B-1----:R-:W-:Y:S04]  /*56f0*/  @!P2 IADD3 R3, P1, PT, R12, 0x580, RZ ;  /* 0x000005800c03a810 */ /* 0x002fe80007f3e0ff */
[----:B------:R-:W-:Y:S01]  /*5700*/  @!UP0 UPRMT UR4, URZ, 0x40, URZ ;  /* 0x00000040ff048896 */ /* 0x000fe200080000ff */
[----:B------:R-:W-:Y:S01]  /*5710*/  @!P2 IMAD.X R2, RZ, RZ, R13, P1 ;  /* 0x000000ffff02a224 */ /* 0x000fe200008e060d */
[----:B------:R-:W-:Y:S01]  /*5720*/  @!P2 R2UR UR5, R3 ;  /* 0x000000000305a2ca */ /* 0x000fe200000e0000 */
[----:B------:R-:W-:Y:S02]  /*5730*/  @!UP0 UIADD3 UR32, UPT, UPT, UR31, 0x200, URZ ;  /* 0x000002001f208890 */ /* 0x000fe4000fffe0ff */
[----:B------:R-:W-:Y:S02]  /*5740*/  @!UP0 UPRMT UR6, UR4, 0x5410, URZ ;  /* 0x0000541004068896 */ /* 0x000fe400080000ff */
[----:B------:R-:W-:Y:S01]  /*5750*/  @!P2 R2UR UR4, R2 ;  /* 0x000000000204a2ca */ /* 0x000fe200000e0000 */
[----:B------:R-:W-:Y:S07]  /*5760*/  VOTEU.ALL UP0, P2 ;  /* 0x0000000000ff7886 */ /* 0x000fee0001000000 */
[----:B------:R-:W-:Y:S05]  /*5770*/  IMAD.U32 R2, RZ, RZ, UR5 ;  /* 0x00000005ff027e24 */ /* 0x000fea000f8e00ff */
[----:B------:R-:W-:Y:S01]  /*5780*/  IMAD.U32 R3, RZ, RZ, UR4 ;  /* 0x00000004ff037e24 */ /* 0x000fe2000f8e00ff */
[----:B------:R-:W-:Y:S01]  /*5790*/  @!P2 R2UR UR4, R2 ;  /* 0x000000000204a2ca */ /* 0x000fe200000e0000 */
[----:B------:R-:W-:Y:S03]  /*57a0*/  @!P2 IMAD.MOV.U32 R2, RZ, RZ, 0x2000 ;  /* 0x00002000ff02a424 */ /* 0x000fe600078e00ff */
[----:B------:R-:W-:Y:S11]  /*57b0*/  @!P2 R2UR UR5, R3 ;  /* 0x000000000305a2ca */ /* 0x000ff600000e0000 */
[----:B------:R-:W-:Y:S02]  /*57c0*/  @!UPT UIADD3 URZ, UPT, UPT, URZ, URZ, URZ ;  /* 0x000000fffffff290 */ /* 0x000fe4000fffe0ff */
[----:B------:R1:W-:Y:S01]  /*57d0*/  @!UP0 UTMALDG.4D.IM2COL [UR32], [UR4], UR6 ;  /* 0x00000020040083b4 */ /* 0x0003e20008058006 */
[----:B------:R1:W-:Y:S01]  /*57e0*/  @!P2 SYNCS.ARRIVE.TRANS64.RED.A0TR RZ, [UR31+0x100], R2 ;  /* 0x00010002ffffa9a7 */ /* 0x0003e2000830041f */
[----:B------:R-:W-:Y:S01]  /*57f0*/  SYNCS.ARRIVE.TRANS64.RED.A1T0 RZ, [UR55], RZ ;  /* 0x000000ffffff79a7 */ /* 0x000fe20008100437 */
[----:B------:R-:W2:Y:S02]  /*5800*/  SYNCS.PHASECHK.TRANS64.TRYWAIT P1, [UR31+0x128], R8 ;  /* 0x00012808ff0075a7 */ /* 0x000ea4000802111f */
[----:B-12---:R-:W-:Y:S05]  /*5810*/  @!P1 BRA `(.L_x_99) ;  /* 0x0000005800189947 */ /* 0x006fea0003800000 */
.L_x_210:
[----:B------:R-:W-:Y:S01]  /*5820*/  VOTEU.ALL UP0, P2 ;  /* 0x0000000000ff7886 */ /* 0x000fe20001000000 */
[----:B-1----:R-:W-:Y:S01]  /*5830*/  @!P2 IADD3 R3, P1, PT, R12, 0x580, RZ ;  /* 0x000005800c03a810 */ /* 0x002fe20007f3e0ff */
[----:B------:R-:W-:Y:S01]  /*5840*/  UMOV UR27, UR35 ;  /* 0x00000023001b7c82 */ /* 0x000fe20008000000 */
[----:B------:R-:W-:Y:S01]  /*5850*/  UMOV UR28, UR36 ;  /* 0x00000024001c7c82 */ /* 0x000fe20008000000 */
[----:B------:R-:W-:Y:S01]  /*5860*/  UMOV UR29, UR37 ;  /* 0x00000025001d7c82 */ /* 0x000fe20008000000 */
[----:B------:R-:W-:Y:S01]  /*5870*/  @!UP0 UPRMT UR4, URZ, 0x40, URZ ;  /* 0x00000040ff048896 */ /* 0x000fe200080000ff */
[----:B------:R-:W-:Y:S01]  /*5880*/  @!P2 IMAD.X R2, RZ, RZ, R13, P1 ;  /* 0x000000ffff02a224 */ /* 0x000fe200008e060d */
[----:B------:R-:W-:Y:S01]  /*5890*/  @!P2 R2UR UR5, R3 ;  /* 0x000000000305a2ca */ /* 0x000fe200000e0000 */
[----:B------:R-:W-:Y:S02]  /*58a0*/  @!UP0 UIADD3 UR26, UPT, UPT, UR34, 0x20, URZ ;  /* 0x00000020221a8890 */ /* 0x000fe4000fffe0ff */
[----:B------:R-:W-:Y:S02]  /*58b0*/  @!UP0 UPRMT UR6, UR4, 0x5410, URZ ;  /* 0x0000541004068896 */ /* 0x000fe400080000ff */
[----:B------:R-:W-:Y:S01]  /*58c0*/  @!P2 R2UR UR4, R2 ;  /* 0x000000000204a2ca */ /* 0x000fe200000e0000 */
[----:B------:R-:W-:Y:S01]  /*58d0*/  @!UP0 UIADD3 UR24, UPT, UPT, UR31, 0x2200, URZ ;  /* 0x000022001f188890 */ /* 0x000fe2000fffe0ff */
[----:B------:R-:W-:Y:S06]  /*58e0*/  VOTEU.ALL UP0, P2 ;  /* 0x0000000000ff7886 */ /* 0x000fec0001000000 */
        /* <DEDUP_REMOVED lines=11> */
.L_x_212:
        /* <DEDUP_REMOVED lines=8> */
[----:B------:R-:W-:Y:S01]  /*5a20*/  @!UP0 UIADD3 UR18, UPT, UPT, UR34, 0x40, URZ ;  /* 0x0000004022128890 */ /* 0x000fe2000fffe0ff */
[----:B------:R-:W-:Y:S01]  /*5a30*/  @P0 SHF.R.U32.HI R4, RZ, 0x10, R5 ;  /* 0x00000010ff040819 */ /* 0x000fe20000011605 */
[----:B------:R-:W-:Y:S02]  /*5a40*/  @!UP0 UPRMT UR6, UR4, 0x5410, URZ ;  /* 0x0000541004068896 */ /* 0x000fe400080000ff */
[----:B------:R-:W-:Y:S01]  /*5a50*/  @!P2 R2UR UR4, R2 ;  /* 0x000000000204a2ca */ /* 0x000fe200000e0000 */
[----:B------:R-:W-:Y:S01]  /*5a60*/  @!UP0 UIADD3 UR16, UPT, UPT, UR31, 0x4200, URZ ;  /* 0x000042001f108890 */ /* 0x000fe2000fffe0ff */
[----:B------:R-:W-:Y:S01]  /*5a70*/  @P0 R2UR UR52, R4 ;  /* 0x00000000043402ca */ /* 0x000fe200000e0000 */
[----:B------:R-:W-:Y:S05]  /*5a80*/  VOTEU.ALL UP0, P2 ;  /* 0x0000000000ff7886 */ /* 0x000fea0001000000 */
        /* <DEDUP_REMOVED lines=11> */
.L_x_214:
        /* <DEDUP_REMOVED lines=9> */
[----:B------:R-:W-:Y:S01]  /*5bd0*/  R2UR UR16, R95 ;  /* 0x000000005f1072ca */ /* 0x000fe200000e0000 */
[----:B------:R-:W-:Y:S01]  /*5be0*/  @!UP0 UPRMT UR6, UR4, 0x5410, URZ ;  /* 0x0000541004068896 */ /* 0x000fe200080000ff */
[----:B------:R-:W-:Y:S01]  /*5bf0*/  R2UR UR7, R96 ;  /* 0x00000000600772ca */ /* 0x000fe200000e0000 */
[----:B------:R-:W-:Y:S01]  /*5c00*/  @!UP0 UIADD3 UR8, UPT, UPT, UR31, 0x6200, URZ ;  /* 0x000062001f088890 */ /* 0x000fe2000fffe0ff */
[----:B------:R-:W-:Y:S01]  /*5c10*/  @!P2 R2UR UR4, R2 ;  /* 0x000000000204a2ca */ /* 0x000fe200000e0000 */
[----:B------:R-:W-:Y:S01]  /*5c20*/  @!UP0 UIADD3 UR9, UPT, UPT, UR31, 0x118, URZ ;  /* 0x000001181f098890 */ /* 0x000fe2000fffe0ff */
[----:B------:R-:W-:Y:S01]  /*5c30*/  LOP3.LUT R10, R10, 0x1, RZ, 0x3c, !PT ;  /* 0x000000010a0a7812 */ /* 0x000fe200078e3cff */
[----:B------:R-:W-:Y:S01]  /*5c40*/  VOTEU.ALL UP0, P2 ;  /* 0x0000000000ff7886 */ /* 0x000fe20001000000 */
[----:B------:R-:W-:Y:S01]  /*5c50*/  LOP3.LUT R9, R9, 0x1, RZ, 0x3c, !PT ;  /* 0x0000000109097812 */ /* 0x000fe200078e3cff */
[----:B------:R-:W-:Y:S02]  /*5c60*/  UPLOP3.LUT UP4, UPT, UPT, UPT, UPT, 0x80, 0x8 ;  /* 0x000000000008789c */ /* 0x000fe40003f8f070 */
[----:B------:R-:W-:Y:S02]  /*5c70*/  IMAD.U32 R2, RZ, RZ, UR5 ;  /* 0x00000005ff027e24 */ /* 0x000fe4000f8e00ff */
[----:B------:R-:W-:Y:S02]  /*5c80*/  UIADD3 UR21, UPT, UPT, UR14, UR16, URZ ;  /* 0x000000100e157290 */ /* 0x000fe4000fffe0ff */
[----:B------:R-:W-:Y:S02]  /*5c90*/  UIADD3 UR51, UPT, UPT, UR15, UR7, URZ ;  /* 0x000000070f337290 */ /* 0x000fe4000fffe0ff */
[----:B------:R-:W-:Y:S01]  /*5ca0*/  IMAD.U32 R3, RZ, RZ, UR4 ;  /* 0x00000004ff037e24 */ /* 0x000fe2000f8e00ff */
[----:B------:R-:W-:Y:S04]  /*5cb0*/  @!P2 R2UR UR4, R2 ;  /* 0x000000000204a2ca */ /* 0x000fe800000e0000 */
[----:B------:R-:W-:Y:S11]  /*5cc0*/  @!P2 R2UR UR5, R3 ;  /* 0x000000000305a2ca */ /* 0x000ff600000e0000 */
[----:B------:R-:W-:Y:S02]  /*5cd0*/  @!UPT UIADD3 URZ, UPT, UPT, URZ, URZ, URZ ;  /* 0x000000fffffff290 */ /* 0x000fe4000fffe0ff */
[----:B------:R1:W-:Y:S01]  /*5ce0*/  @!UP0 UTMALDG.4D.IM2COL [UR8], [UR4], UR6 ;  /* 0x00000008040083b4 */ /* 0x0003e20008058006 */
[----:B------:R1:W-:Y:S01]  /*5cf0*/  @!P2 SYNCS.ARRIVE.TRANS64.RED.A0TR RZ, [UR31+0x118], R0 ;  /* 0x00011800ffffa9a7 */ /* 0x0003e2000830041f */
[----:B------:R-:W-:Y:S01]  /*5d00*/  SYNCS.ARRIVE.TRANS64.RED.A1T0 RZ, [UR50], RZ ;  /* 0x000000ffffff79a7 */ /* 0x000fe20008100432 */
[----:B------:R-:W-:Y:S05]  /*5d10*/  BRA.U UP2, `(.L_x_102) ;  /* 0xfffffff102407547 */ /* 0x000fea000b83ffff */
[----:B------:R-:W-:-:S04]  /*5d20*/  SHF.L.U32 R3, R10, 0x1f, RZ ;  /* 0x0000001f0a037819 */ /* 0x000fc800000006ff */
[----:B------:R-:W2:Y:S02]  /*5d30*/  SYNCS.PHASECHK.TRANS64.TRYWAIT P0, [UR31+0x120], R3 ;  /* 0x00012003ff0075a7 */ /* 0x000ea4000800111f */
[----:B--2---:R-:W-:Y:S05]  /*5d40*/  @!P0 BRA `(.L_x_103) ;  /* 0x0000005400148947 */ /* 0x004fea0003800000 */
.L_x_216:
[----:B------:R-:W2:Y:S02]  /*5d50*/  SYNCS.PHASECHK.TRANS64.TRYWAIT P0, [UR31+0x128], R3 ;  /* 0x00012803ff0075a7 */ /* 0x000ea4000800111f */
[----:B--2---:R-:W-:Y:S05]  /*5d60*/  @!P0 BRA `(.L_x_104) ;  /* 0x0000005400248947 */ /* 0x004fea0003800000 */
.L_x_218:
[----:B------:R-:W2:Y:S02]  /*5d70*/  SYNCS.PHASECHK.TRANS64.TRYWAIT P0, [UR31+0x130], R3 ;  /* 0x00013003ff0075a7 */ /* 0x000ea4000800111f */
[----:B--2---:R-:W-:Y:S05]  /*5d80*/  @!P0 BRA `(.L_x_105) ;  /* 0x0000005400348947 */ /* 0x004fea0003800000 */
.L_x_220:
[----:B-1----:R-:W-:-:S07]  /*5d90*/  MOV R0, UR31 ;  /* 0x0000001f00007c02 */ /* 0x002fce0008000f00 */
.L_x_106:
[----:B-1----:R-:W-:-:S04]  /*5da0*/  SHF.L.U32 R3, R10, 0x1f, RZ ;  /* 0x0000001f0a037819 */ /* 0x002fc800000006ff */
[----:B------:R1:W2:Y:S03]  /*5db0*/  SYNCS.PHASECHK.TRANS64.TRYWAIT P0, [R0+URZ+0x138], R3 ;  /* 0x00013803000075a7 */ /* 0x0002a600080011ff */
[----:B--2---:R-:W-:Y:S05]  /*5dc0*/  @!P0 NANOSLEEP.SYNCS 0x989680 ;  /* 0x009896800000895d */ /* 0x004fea0003900000 */
[----:B------:R-:W2:Y:S02]  /*5dd0*/  @!P0 SYNCS.PHASECHK.TRANS64 P0, [R0+URZ+0x138], R3 ;  /* 0x00013803000085a7 */ /* 0x000ea400080010ff */
[----:B--2---:R-:W-:Y:S05]  /*5de0*/  @P0 EXIT ;  /* 0x000000000000094d */ /* 0x004fea0003800000 */
[----:B------:R-:W-:Y:S05]  /*5df0*/  BRA `(.L_x_106) ;  /* 0xfffffffc00e87947 */ /* 0x000fea000383ffff */
.L_x_91:
[----:B------:R-:W-:-:S06]  /*5e00*/  UISETP.GE.AND UP0, UPT, UR18, 0x4, UPT ;  /* 0x000000041200788c */ /* 0x000fcc000bf06270 */
[----:B------:R-:W-:-:S13]  /*5e10*/  PLOP3.LUT P0, PT, PT, PT, UP0, 0x80, 0x8 ;  /* 0x000000000008781c */ /* 0x000fda0003f0f008 */
[----:B-1----:R-:W-:Y:S05]  /*5e20*/  @!P0 EXIT ;  /* 0x000000000000894d */ /* 0x002fea0003800000 */
[----:B------:R-:W1:Y:S08]  /*5e30*/  S2UR UR4, SR_CgaCtaId ;  /* 0x00000000000479c3 */ /* 0x000e700000008800 */
[----:B------:R-:W-:Y:S01]  /*5e40*/  BAR.SYNC.DEFER_BLOCKING 0x6, 0xa0 ;  /* 0x0182800000007b1d */ /* 0x000fe20000010000 */
[C---:B------:R-:W-:Y:S01]  /*5e50*/  IMAD.SHL.U32 R0, R85.reuse, 0x20, RZ ;  /* 0x0000002055007824 */ /* 0x040fe200078e00ff */
[C---:B------:R-:W-:Y:S01]  /*5e60*/  SHF.L.U32 R37, R85.reuse, 0x10, RZ ;  /* 0x0000001055257819 */ /* 0x040fe200000006ff */
[C---:B------:R-:W-:Y:S01]  /*5e70*/  IMAD.SHL.U32 R5, R85.reuse, 0x4, RZ ;  /* 0x0000000455057824 */ /* 0x040fe200078e00ff */
[----:B------:R-:W-:Y:S01]  /*5e80*/  LOP3.LUT R86, R85, 0x60, RZ, 0xc0, !PT ;  /* 0x0000006055567812 */ /* 0x000fe200078ec0ff */
[----:B------:R-:W-:Y:S01]  /*5e90*/  HFMA2 R83, -RZ, RZ, 0, 5.9604644775390625e-08 ;  /* 0x00000001ff537431 */ /* 0x000fe200000001ff */
[----:B------:R-:W-:-:S02]  /*5ea0*/  UMOV UR49, 0x400 ;  /* 0x0000040000317882 */ /* 0x000fc40000000000 */
[----:B------:R-:W2:Y:S01]  /*5eb0*/  LDC.64 R78, c[0x0][0x8b0] ;  /* 0x00022c00ff4e7b82 */ /* 0x000ea20000000a00 */
[----:B------:R-:W3:Y:S01]  /*5ec0*/  LDCU.128 UR8, c[0x0][0xa80] ;  /* 0x00015000ff0877ac */ /* 0x000ee20008000c00 */
[----:B------:R-:W-:Y:S01]  /*5ed0*/  LOP3.LUT R4, R0, 0xc0, RZ, 0xc0, !PT ;  /* 0x000000c000047812 */ /* 0x000fe200078ec0ff */
[----:B------:R-:W-:Y:S01]  /*5ee0*/  HFMA2 R81, -RZ, RZ, 0, 0 ;  /* 0x00000000ff517431 */ /* 0x000fe200000001ff */
[----:B------:R-:W-:Y:S01]  /*5ef0*/  MOV R36, RZ ;  /* 0x000000ff00247202 */ /* 0x000fe20000000f00 */
[----:B------:R-:W-:Y:S01]  /*5f00*/  IMAD.MOV.U32 R82, RZ, RZ, RZ ;  /* 0x000000ffff527224 */ /* 0x000fe200078e00ff */
[----:B------:R-:W-:Y:S01]  /*5f10*/  LOP3.LUT R5, R4, 0x18, R5, 0xf8, !PT ;  /* 0x0000001804057812 */ /* 0x000fe200078ef805 */
[----:B------:R-:W4:Y:S01]  /*5f20*/  LDCU UR61, c[0x0][0x370] ;  /* 0x00006e00ff3d77ac */ /* 0x000f220008000800 */
[----:B------:R-:W2:Y:S01]  /*5f30*/  LDC.64 R76, c[0x0][0x8a8] ;  /* 0x00022a00ff4c7b82 */ /* 0x000ea20000000a00 */
[----:B------:R-:W-:Y:S02]  /*5f40*/  LOP3.LUT R37, R37, 0x600000, RZ, 0xc0, !PT ;  /* 0x0060000025257812 */ /* 0x000fe400078ec0ff */
[----:B------:R-:W-:Y:S01]  /*5f50*/  LOP3.LUT R5, R5, 0xf20, R0, 0xf8, !PT ;  /* 0x00000f2005057812 */ /* 0x000fe200078ef800 */
[----:B------:R-:W2:Y:S01]  /*5f60*/  LDCU UR45, c[0x0][0xb0c] ;  /* 0x00016180ff2d77ac */ /* 0x000ea20008000800 */
[----:B-1----:R-:W-:Y:S01]  /*5f70*/  ULEA UR49, UR4, UR49, 0x18 ;  /* 0x0000003104317291 */ /* 0x002fe2000f8ec0ff */
[----:B------:R-:W1:Y:S01]  /*5f80*/  LDCU.64 UR4, c[0x0][0x890] ;  /* 0x00011200ff0477ac */ /* 0x000e620008000a00 */
[----:B---3--:R-:W-:Y:S01]  /*5f90*/  IMAD.U32 R94, RZ, RZ, UR8 ;  /* 0x00000008ff5e7e24 */ /* 0x008fe2000f8e00ff */
[----:B------:R-:W-:Y:S01]  /*5fa0*/  MOV R92, UR10 ;  /* 0x0000000a005c7c02 */ /* 0x000fe20008000f00 */
[----:B------:R-:W-:Y:S01]  /*5fb0*/  IMAD.U32 R93, RZ, RZ, UR9 ;  /* 0x00000009ff5d7e24 */ /* 0x000fe2000f8e00ff */
[----:B------:R-:W3:Y:S01]  /*5fc0*/  LDCU UR38, c[0x0][0xb30] ;  /* 0x00016600ff2677ac */ /* 0x000ee20008000800 */
[----:B------:R-:W-:-:S03]  /*5fd0*/  IMAD.U32 R91, RZ, RZ, UR11 ;  /* 0x0000000bff5b7e24 */ /* 0x000fc6000f8e00ff */
[----:B------:R-:W4:Y:S01]  /*5fe0*/  LDS R2, [UR49+0x1a0] ;  /* 0x0001a031ff027984 */ /* 0x000f220008000800 */
[----:B------:R-:W2:Y:S01]  /*5ff0*/  LDCU.64 UR54, c[0x0][0x888] ;  /* 0x00011100ff3677ac */ /* 0x000ea20008000a00 */
[----:B------:R-:W2:Y:S01]  /*6000*/  LDCU.64 UR46, c[0x0][0xb28] ;  /* 0x00016500ff2e77ac */ /* 0x000ea20008000a00 */
[----:B------:R-:W2:Y:S01]  /*6010*/  LDCU.128 UR56, c[0x0][0xb10] ;  /* 0x00016200ff3877ac */ /* 0x000ea20008000c00 */
[----:B-1----:R-:W-:Y:S01]  /*6020*/  IMAD.U32 R90, RZ, RZ, UR4 ;  /* 0x00000004ff5a7e24 */ /* 0x002fe2000f8e00ff */
[----:B------:R-:W-:Y:S01]  /*6030*/  UIADD3 UR4, UPT, UPT, UR49, 0x200, URZ ;  /* 0x0000020031047890 */ /* 0x000fe2000fffe0ff */
[----:B------:R-:W-:Y:S01]  /*6040*/  IMAD.U32 R89, RZ, RZ, UR5 ;  /* 0x00000005ff597e24 */ /* 0x000fe2000f8e00ff */
[----:B------:R-:W1:Y:S04]  /*6050*/  LDCU UR60, c[0x0][0x374] ;  /* 0x00006e80ff3c77ac */ /* 0x000e680008000800 */
[----:B------:R-:W-:Y:S01]  /*6060*/  IMAD.U32 R80, RZ, RZ, UR4 ;  /* 0x00000004ff507e24 */ /* 0x000fe2000f8e00ff */
[----:B------:R-:W-:Y:S01]  /*6070*/  UMOV UR53, URZ ;  /* 0x000000ff00357c82 */ /* 0x000fe20008000000 */
[----:B------:R-:W-:-:S02]  /*6080*/  UMOV UR50, URZ ;  /* 0x000000ff00327c82 */ /* 0x000fc40008000000 */
[----:B------:R-:W-:Y:S01]  /*6090*/  IMAD R84, R5, 0x2, R80 ;  /* 0x0000000205547824 */ /* 0x000fe200078e0250 */
[C---:B----4-:R-:W-:Y:S02]  /*60a0*/  IADD3 R3, PT, PT, R2.reuse, 0x80, RZ ;  /* 0x0000008002037810 */ /* 0x050fe40007ffe0ff */
[----:B------:R-:W-:Y:S02]  /*60b0*/  LOP3.LUT R2, R2, 0xffff, RZ, 0xc0, !PT ;  /* 0x0000ffff02027812 */ /* 0x000fe400078ec0ff */
[----:B------:R-:W-:-:S05]  /*60c0*/  LOP3.LUT R3, R3, 0xffff, RZ, 0xc0, !PT ;  /* 0x0000ffff03037812 */ /* 0x000fca00078ec0ff */
[----:B------:R4:W-:Y:S02]  /*60d0*/  STL.64 [R1], R2 ;  /* 0x0000000201007387 */ /* 0x0009e40000100a00 */
[C---:B----4-:R-:W-:Y:S02]  /*60e0*/  LOP3.LUT R3, R85.reuse, 0x2, RZ, 0xc0, !PT ;  /* 0x0000000255037812 */ /* 0x050fe400078ec0ff */
[----:B------:R-:W-:-:S03]  /*60f0*/  LOP3.LUT R85, R85, 0x4, RZ, 0xc0, !PT ;  /* 0x0000000455557812 */ /* 0x000fc600078ec0ff */
[--C-:B------:R-:W-:Y:S02]  /*6100*/  IMAD R100, R3, -0x10, R84.reuse ;  /* 0xfffffff003647824 */ /* 0x100fe400078e0254 */
[----:B-123--:R-:W-:-:S07]  /*6110*/  IMAD R98, R85, -0x10, R84 ;  /* 0xfffffff055627824 */ /* 0x00efce00078e0254 */
.L_x_150:
[----:B------:R-:W-:Y:S04]  /*6120*/  SHF.L.U32 R3, R81, 0x1f, RZ ;  /* 0x0000001f51037819 */ /* 0x000fe800000006ff */
[----:B-1----:R-:W1:Y:S02]  /*6130*/  SYNCS.PHASECHK.TRANS64.TRYWAIT P0, [UR49+0x150], R3 ;  /* 0x00015003ff0075a7 */ /* 0x002e640008001131 */
[----:B-123--:R-:W-:Y:S05]  /*6140*/  @!P0 BRA `(.L_x_107) ;  /* 0x00000050005c8947 */ /* 0x00efea0003800000 */
.L_x_222:
[----:B------:R-:W-:Y:S01]  /*6150*/  LEA R2, R36, UR48, 0x2 ;  /* 0x0000003024027c11 */ /* 0x000fe2000f8e10ff */
        /* <DEDUP_REMOVED lines=9> */
[----:B------:R-:W-:Y:S09]  /*61f0*/  UPRMT UR4, URZ, 0x654, UR4 ;  /* 0x00000654ff047896 */ /* 0x000ff20008000004 */
[----:B---3--:R-:W-:Y:S01]  /*6200*/  SYNCS.ARRIVE.TRANS64.RED.A1T0 RZ, [UR4], RZ ;  /* 0x000000ffffff79a7 */ /* 0x008fe20008100404 */
[----:B------:R-:W5:Y:S01]  /*6210*/  LDL R2, [R2] ;  /* 0x0000000002027983 */ /* 0x000f620000100800 */
[----:B--2---:R-:W-:Y:S11]  /*6220*/  LOP3.LUT P0, RZ, R6, 0x1, RZ, 0xc0, !PT ;  /* 0x0000000106ff7812 */ /* 0x004ff6000780c0ff */
[----:B------:R-:W-:Y:S02]  /*6230*/  @!UPT UIADD3 URZ, UPT, UPT, URZ, URZ, URZ ;  /* 0x000000fffffff290 */ /* 0x000fe4000fffe0ff */
[----:B------:R-:W-:Y:S01]  /*6240*/  VOTEU.ANY UP1, P0 ;  /* 0x0000000000ff7886 */ /* 0x000fe20000020100 */
[----:B------:R-:W-:Y:S01]  /*6250*/  PLOP3.LUT P0, PT, PT, PT, UP1, 0x80, 0x8 ;  /* 0x000000000008781c */ /* 0x000fe20003f0f018 */
[----:B------:R-:W-:Y:S11]  /*6260*/  UP2UR UR62, UPR, URZ, 0x2 ;  /* 0x00000002ff3e7883 */ /* 0x000ff60008000000 */
[----:B------:R-:W-:Y:S01]  /*6270*/  @!UPT UIADD3 URZ, UPT, UPT, URZ, URZ, URZ ;  /* 0x000000fffffff290 */ /* 0x000fe2000fffe0ff */
[----:B-1----:R-:W-:Y:S02]  /*6280*/  @P0 MOV R3, R4 ;  /* 0x0000000400030202 */ /* 0x002fe40000000f00 */
[----:B------:R-:W-:Y:S02]  /*6290*/  @P0 LOP3.LUT R0, R5, 0xffff, RZ, 0xc0, !PT ;  /* 0x0000ffff05000812 */ /* 0x000fe400078ec0ff */
[----:B------:R-:W-:Y:S02]  /*62a0*/  @P0 R2UR UR5, R3 ;  /* 0x00000000030502ca */ /* 0x000fe400000e0000 */
[----:B------:R-:W-:Y:S11]  /*62b0*/  @P0 R2UR UR4, R0 ;  /* 0x00000000000402ca */ /* 0x000ff600000e0000 */
[----:B------:R-:W-:Y:S02]  /*62c0*/  @UP1 UMOV UR37, UR5 ;  /* 0x0000000500251c82 */ /* 0x000fe40008000000 */
[----:B------:R-:W-:Y:S01]  /*62d0*/  @UP1 UMOV UR36, UR4 ;  /* 0x0000000400241c82 */ /* 0x000fe20008000000 */
[----:B------:R-:W-:Y:S05]  /*62e0*/  BRA.U !UP0, `(.L_x_108) ;  /* 0x0000000108cc7547 */ /* 0x000fea000b800000 */
[----:B------:R-:W1:Y:S01]  /*62f0*/  LDCU UR9, c[0x0][0xb20] ;  /* 0x00016400ff0977ac */ /* 0x000e620008000800 */
[----:B------:R-:W-:Y:S02]  /*6300*/  UIMAD.WIDE.U32 UR4, UR60, UR59, URZ ;  /* 0x0000003b3c0472a5 */ /* 0x000fe4000f8e00ff */
[----:B------:R-:W-:Y:S02]  /*6310*/  UIMAD.WIDE.U32 UR6, UR61, UR56, URZ ;  /* 0x000000383d0672a5 */ /* 0x000fe4000f8e00ff */
[----:B------:R-:W-:Y:S02]  /*6320*/  UIMAD.WIDE.U32 UR10, UR36, UR59, URZ ;  /* 0x0000003b240a72a5 */ /* 0x000fe4000f8e00ff */
[----:B------:R-:W-:Y:S02]  /*6330*/  UISETP.NE.AND UP0, UPT, UR58, 0x1, UPT ;  /* 0x000000013a00788c */ /* 0x000fe4000bf05270 */
[----:B------:R-:W-:Y:S02]  /*6340*/  UISETP.NE.AND UP1, UPT, UR45, 0x1, UPT ;  /* 0x000000012d00788c */ /* 0x000fe4000bf25270 */
[----:B------:R-:W-:Y:S02]  /*6350*/  UISETP.NE.AND UP2, UPT, UR39, 0x1, UPT ;  /* 0x000000012700788c */ /* 0x000fe4000bf45270 */
[----:B------:R-:W-:Y:S01]  /*6360*/  UIMAD.WIDE.U32 UR12, UR37, UR56, URZ ;  /* 0x00000038250c72a5 */ /* 0x000fe2000f8e00ff */
[----:B------:R-:W-:Y:S01]  /*6370*/  UMOV UR4, UR5 ;  /* 0x0000000500047c82 */ /* 0x000fe20008000000 */
[----:B------:R-:W-:Y:S01]  /*6380*/  UMOV UR6, UR11 ;  /* 0x0000000b00067c82 */ /* 0x000fe20008000000 */
[----:B-1----:R-:W-:Y:S03]  /*6390*/  USHF.R.U32.HI UR8, URZ, UR9, UR4 ;  /* 0x00000009ff087299 */ /* 0x002fe60008011604 */
[----:B------:R-:W-:Y:S02]  /*63a0*/  UMOV UR4, UR7 ;  /* 0x0000000700047c82 */ /* 0x000fe40008000000 */
[----:B------:R-:W-:Y:S02]  /*63b0*/  USHF.R.U32.HI UR5, URZ, UR57, UR4 ;  /* 0x00000039ff057299 */ /* 0x000fe40008011604 */
[----:B------:R-:W-:Y:S02]  /*63c0*/  USEL UR4, UR60, UR8, !UP0 ;  /* 0x000000083c047287 */ /* 0x000fe4000c000000 */
[----:B------:R-:W-:Y:S02]  /*63d0*/  USHF.R.U32.HI UR8, URZ, UR9, UR6 ;  /* 0x00000009ff087299 */ /* 0x000fe40008011606 */
[----:B------:R-:W-:Y:S02]  /*63e0*/  UIMAD.WIDE.U32 UR6, UR4, UR46, URZ ;  /* 0x0000002e040672a5 */ /* 0x000fe4000f8e00ff */
[----:B------:R-:W-:Y:S02]  /*63f0*/  USEL UR9, UR61, UR5, !UP1 ;  /* 0x000000053d097287 */ /* 0x000fe4000c800000 */
[----:B------:R-:W-:Y:S02]  /*6400*/  USEL UR8, UR36, UR8, !UP0 ;  /* 0x0000000824087287 */ /* 0x000fe4000c000000 */
[----:B------:R-:W-:Y:S01]  /*6410*/  UIMAD.WIDE.U32 UR10, UR9, UR46, URZ ;  /* 0x0000002e090a72a5 */ /* 0x000fe2000f8e00ff */
[----:B------:R-:W-:Y:S01]  /*6420*/  UMOV UR6, UR7 ;  /* 0x0000000700067c82 */ /* 0x000fe20008000000 */
[----:B------:R-:W-:Y:S01]  /*6430*/  UMOV UR5, UR13 ;  /* 0x0000000d00057c82 */ /* 0x000fe20008000000 */
[----:B------:R-:W-:Y:S02]  /*6440*/  @UP2 USHF.R.U32.HI UR4, URZ, UR47, UR6 ;  /* 0x0000002fff042299 */ /* 0x000fe40008011606 */
[----:B------:R-:W-:Y:S02]  /*6450*/  USHF.R.U32.HI UR5, URZ, UR57, UR5 ;  /* 0x00000039ff057299 */ /* 0x000fe40008011605 */
[----:B------:R-:W-:Y:S02]  /*6460*/  UIMAD UR4, UR39, UR4, URZ ;  /* 0x00000004270472a4 */ /* 0x000fe4000f8e02ff */
[----:B------:R-:W-:Y:S02]  /*6470*/  USEL UR5, UR37, UR5, !UP1 ;  /* 0x0000000525057287 */ /* 0x000fe4000c800000 */
[----:B------:R-:W-:Y:S01]  /*6480*/  UISETP.GE.AND UP0, UPT, UR8, UR4, UPT ;  /* 0x000000040800728c */ /* 0x000fe2000bf06270 */
[----:B------:R-:W-:Y:S01]  /*6490*/  UMOV UR6, UR11 ;  /* 0x0000000b00067c82 */ /* 0x000fe20008000000 */
[----:B------:R-:W-:Y:S02]  /*64a0*/  UIMAD.WIDE.U32 UR10, UR8, UR46, URZ ;  /* 0x0000002e080a72a5 */ /* 0x000fe4000f8e00ff */
[----:B------:R-:W-:Y:S04]  /*64b0*/  @UP2 USHF.R.U32.HI UR9, URZ, UR47, UR6 ;  /* 0x0000002fff092299 */ /* 0x000fe80008011606 */
[----:B------:R-:W-:Y:S01]  /*64c0*/  UIMAD UR6, UR39, UR9, URZ ;  /* 0x00000009270672a4 */ /* 0x000fe2000f8e02ff */
[----:B------:R-:W-:Y:S03]  /*64d0*/  UMOV UR4, UR11 ;  /* 0x0000000b00047c82 */ /* 0x000fe60008000000 */
[----:B------:R-:W-:Y:S02]  /*64e0*/  UISETP.GE.OR UP0, UPT, UR5, UR6, UP0 ;  /* 0x000000060500728c */ /* 0x000fe40008706670 */
[----:B------:R-:W-:Y:S02]  /*64f0*/  USHF.R.U32.HI UR4, URZ, UR47, UR4 ;  /* 0x0000002fff047299 */ /* 0x000fe40008011604 */
[----:B------:R-:W-:Y:S02]  /*6500*/  UIMAD.WIDE.U32 UR6, UR5, UR46, URZ ;  /* 0x0000002e050672a5 */ /* 0x000fe4000f8e00ff */
[----:B------:R-:W-:Y:S02]  /*6510*/  USEL UR11, UR8, UR4, !UP2 ;  /* 0x00000004080b7287 */ /* 0x000fe4000d000000 */
[----:B------:R-:W-:Y:S02]  /*6520*/  UIADD3 UR6, UPT, UPT, -UR5, URZ, URZ ;  /* 0x000000ff05067290 */ /* 0x000fe4000fffe1ff */
[----:B------:R-:W-:Y:S02]  /*6530*/  UIADD3 UR10, UPT, UPT, -UR11, URZ, URZ ;  /* 0x000000ff0b0a7290 */ /* 0x000fe4000fffe1ff */
[----:B------:R-:W-:Y:S02]  /*6540*/  UIMAD UR6, UR45, UR6, UR37 ;  /* 0x000000062d0672a4 */ /* 0x000fe4000f8e0225 */
[----:B------:R-:W-:Y:S01]  /*6550*/  UIMAD UR10, UR39, UR10, UR8 ;  /* 0x0000000a270a72a4 */ /* 0x000fe2000f8e0208 */
[----:B------:R-:W-:Y:S01]  /*6560*/  @!UP0 UMOV UR4, UR7 ;  /* 0x0000000700048c82 */ /* 0x000fe20008000000 */
[----:B------:R-:W-:Y:S02]  /*6570*/  UIADD3 UR7, UPT, UPT, -UR8, URZ, URZ ;  /* 0x000000ff08077290 */ /* 0x000fe4000fffe1ff */
[----:B------:R-:W-:Y:S04]  /*6580*/  @!UP0 USHF.R.U32.HI UR4, URZ, UR47, UR4 ;  /* 0x0000002fff048299 */ /* 0x000fe80008011604 */
[----:B------:R-:W-:Y:S04]  /*6590*/  @!UP0 USEL UR4, UR5, UR4, !UP2 ;  /* 0x0000000405048287 */ /* 0x000fe8000d000000 */
[----:B------:R-:W-:Y:S02]  /*65a0*/  @!UP0 UIMAD UR9, UR9, UR10, UR4 ;  /* 0x0000000a090982a4 */ /* 0x000fe4000f8e0204 */
[----:B------:R-:W-:Y:S02]  /*65b0*/  @!UP0 UIADD3 UR10, UPT, UPT, UR11, -UR4, URZ ;  /* 0x800000040b0a8290 */ /* 0x000fe4000fffe0ff */
[----:B------:R-:W-:Y:S02]  /*65c0*/  UIMAD UR4, UR58, UR7, UR36 ;  /* 0x000000073a0472a4 */ /* 0x000fe4000f8e0224 */
[----:B------:R-:W-:Y:S03]  /*65d0*/  @!UP0 UIMAD UR8, UR10, UR39, UR5 ;  /* 0x000000270a0882a4 */ /* 0x000fe6000f8e0205 */
[----:B------:R-:W-:Y:S02]  /*65e0*/  @!UP0 UMOV UR5, UR9 ;  /* 0x0000000900058c82 */ /* 0x000fe40008000000 */
[----:B------:R-:W-:Y:S02]  /*65f0*/  UIMAD UR37, UR5, UR45, UR6 ;  /* 0x0000002d052572a4 */ /* 0x000fe4000f8e0206 */
[----:B------:R-:W-:Y:S11]  /*6600*/  UIMAD UR36, UR8, UR58, UR4 ;  /* 0x0000003a082472a4 */ /* 0x000ff6000f8e0204 */
[----:B------:R-:W-:Y:S01]  /*6610*/  @!UPT UIADD3 URZ, UPT, UPT, URZ, URZ, URZ ;  /* 0x000000fffffff290 */ /* 0x000fe2000fffe0ff */
.L_x_108:
[----:B------:R-:W-:Y:S01]  /*6620*/  UISETP.NE.AND UP0, UPT, UR38, 0x1, UPT ;  /* 0x000000012600788c */ /* 0x000fe2000bf05270 */
[----:B------:R-:W-:Y:S01]  /*6630*/  @P0 SHF.R.U32.HI R4, RZ, 0x10, R5 ;  /* 0x00000010ff040819 */ /* 0x000fe20000011605 */
[----:B------:R-:W-:Y:S01]  /*6640*/  USHF.L.U32 UR41, UR21, 0x7, URZ ;  /* 0x0000000715297899 */ /* 0x000fe200080006ff */
[----:B------:R-:W-:Y:S02]  /*6650*/  BSSY.RECONVERGENT B6, `(.L_x_109) ;  /* 0x0000034000067945 */ /* 0x000fe40003800200 */
[----:B------:R-:W-:Y:S02]  /*6660*/  @P0 R2UR UR63, R4 ;  /* 0x00000000043f02ca */ /* 0x000fe400000e0000 */
[----:B------:R-:W-:Y:S04]  /*6670*/  LOP3.LUT P0, RZ, R80, 0x1b0, RZ, 0xc0, !PT ;  /* 0x000001b050ff7812 */ /* 0x000fe8000780c0ff */
[----:B------:R-:W1:Y:S01]  /*6680*/  @!UP0 LDCU.128 UR12, c[0x0][0xb10] ;  /* 0x00016200ff0c87ac */ /* 0x000e620008000c00 */
[----:B------:R-:W2:Y:S01]  /*6690*/  @!UP0 LDCU UR5, c[0x0][0xb0c] ;  /* 0x00016180ff0587ac */ /* 0x000ea20008000800 */
[----:B------:R-:W3:Y:S01]  /*66a0*/  @!UP0 LDCU UR10, c[0x0][0xb20] ;  /* 0x00016400ff0a87ac */ /* 0x000ee20008000800 */
[----:B-1----:R-:W-:Y:S02]  /*66b0*/  UIMAD.WIDE.U32 UR8, UR37, UR12, URZ ;  /* 0x0000000c250872a5 */ /* 0x002fe4000f8e00ff */
[----:B------:R-:W-:Y:S02]  /*66c0*/  UIMAD.WIDE.U32 UR6, UR36, UR15, URZ ;  /* 0x0000000f240672a5 */ /* 0x000fe4000f8e00ff */
[----:B------:R-:W-:Y:S03]  /*66d0*/  @!UP0 UISETP.NE.AND UP1, UPT, UR14, 0x1, UPT ;  /* 0x000000010e00888c */ /* 0x000fe6000bf25270 */
[----:B------:R-:W-:Y:S01]  /*66e0*/  @!UP0 UMOV UR4, UR9 ;  /* 0x0000000900048c82 */ /* 0x000fe20008000000 */
[----:B--2---:R-:W-:Y:S02]  /*66f0*/  @!UP0 UISETP.NE.AND UP2, UPT, UR5, 0x1, UPT ;  /* 0x000000010500888c */ /* 0x004fe4000bf45270 */
[----:B------:R-:W-:Y:S01]  /*6700*/  @!UP0 USHF.R.U32.HI UR4, URZ, UR13, UR4 ;  /* 0x0000000dff048299 */ /* 0x000fe20008011604 */
[----:B------:R-:W-:Y:S02]  /*6710*/  @!UP0 UMOV UR6, UR7 ;  /* 0x0000000700068c82 */ /* 0x000fe40008000000 */
[----:B---3--:R-:W-:Y:S02]  /*6720*/  @!UP0 USHF.R.U32.HI UR6, URZ, UR10, UR6 ;  /* 0x0000000aff068299 */ /* 0x008fe40008011606 */
[----:B------:R-:W-:Y:S02]  /*6730*/  @!UP0 USEL UR7, UR37, UR4, !UP2 ;  /* 0x0000000425078287 */ /* 0x000fe4000d000000 */
[----:B------:R-:W-:Y:S04]  /*6740*/  @!UP0 USEL UR6, UR36, UR6, !UP1 ;  /* 0x0000000624068287 */ /* 0x000fe8000c800000 */
[----:B------:R-:W-:Y:S02]  /*6750*/  @!UP0 UIADD3 UR4, UPT, UPT, -UR7, UR6, URZ ;  /* 0x0000000607048290 */ /* 0x000fe4000fffe1ff */
[----:B------:R-:W-:Y:S02]  /*6760*/  @!UP0 UIADD3 UR6, UPT, UPT, UR7, -UR6, URZ ;  /* 0x8000000607068290 */ /* 0x000fe4000fffe0ff */
[----:B------:R-:W-:Y:S02]  /*6770*/  @!UP0 UIMAD UR37, UR4, UR5, UR37 ;  /* 0x00000005042582a4 */ /* 0x000fe4000f8e0225 */
[----:B------:R-:W-:Y:S01]  /*6780*/  @!UP0 UIMAD UR36, UR6, UR14, UR36 ;  /* 0x0000000e062482a4 */ /* 0x000fe2000f8e0224 */
[----:B------:R-:W-:Y:S11]  /*6790*/  @!P0 BRA `(.L_x_110) ;  /* 0x00000000007c8947 */ /* 0x000ff60003800000 */
[----:B------:R-:W1:Y:S01]  /*67a0*/  LDCU.64 UR8, c[0x4][0x80] ;  /* 0x01001000ff0877ac */ /* 0x000e620008000a00 */
[----:B------:R-:W-:Y:S01]  /*67b0*/  MOV R16, 0x0 ;  /* 0x0000000000107802 */ /* 0x000fe20000000f00 */
[----:B------:R-:W-:Y:S02]  /*67c0*/  HFMA2 R12, -RZ, RZ, 0, 5.9604644775390625e-08 ;  /* 0x00000001ff0c7431 */ /* 0x000fe400000001ff */
[----:B------:R-:W-:Y:S01]  /*67d0*/  IMAD.MOV.U32 R8, RZ, RZ, 0x70 ;  /* 0x00000070ff087424 */ /* 0x000fe200078e00ff */
[----:B------:R2:W3:Y:S01]  /*67e0*/  LDC.64 R14, c[0x4][R16] ;  /* 0x01000000100e7b82 */ /* 0x0004e20000000a00 */
[----:B------:R-:W4:Y:S01]  /*67f0*/  LDCU.64 UR6, c[0x4][0x88] ;  /* 0x01001100ff0677ac */ /* 0x000f220008000a00 */
[----:B------:R-:W-:Y:S01]  /*6800*/  IMAD.MOV.U32 R13, RZ, RZ, RZ ;  /* 0x000000ffff0d7224 */ /* 0x000fe200078e00ff */
[----:B------:R-:W2:Y:S01]  /*6810*/  LDCU.64 UR4, c[0x4][0x8] ;  /* 0x01000100ff0477ac */ /* 0x000ea20008000a00 */
[----:B-1----:R-:W-:Y:S01]  /*6820*/  MOV R5, UR9 ;  /* 0x0000000900057c02 */ /* 0x002fe20008000f00 */
[----:B------:R-:W-:Y:S01]  /*6830*/  IMAD.U32 R4, RZ, RZ, UR8 ;  /* 0x00000008ff047e24 */ /* 0x000fe2000f8e00ff */
[----:B----4-:R-:W-:Y:S01]  /*6840*/  MOV R7, UR7 ;  /* 0x0000000700077c02 */ /* 0x010fe20008000f00 */
[----:B------:R-:W-:Y:S01]  /*6850*/  IMAD.U32 R6, RZ, RZ, UR6 ;  /* 0x00000006ff067e24 */ /* 0x000fe2000f8e00ff */
[----:B--2---:R-:W-:Y:S01]  /*6860*/  MOV R11, UR5 ;  /* 0x00000005000b7c02 */ /* 0x004fe20008000f00 */
[----:B------:R-:W-:Y:S02]  /*6870*/  IMAD.U32 R10, RZ, RZ, UR4 ;  /* 0x00000004ff0a7e24 */ /* 0x000fe4000f8e00ff */
[----:B------:R-:W-:Y:S07]  /*6880*/  LEPC R20, `(.L_x_111) ;  /* 0x000000001014794e */ /* 0x000fee0000000000 */
[----:B---3-5:R-:W-:Y:S05]  /*6890*/  CALL.ABS.NOINC R14 ;  /* 0x000000000e007343 */ /* 0x028fea0003c00000 */
.L_x_111:
[----:B------:R-:W1:Y:S01]  /*68a0*/  LDCU.64 UR8, c[0x4][0x80] ;  /* 0x01001000ff0877ac */ /* 0x000e620008000a00 */
[----:B------:R-:W2:Y:S01]  /*68b0*/  LDC.64 R16, c[0x4][R16] ;  /* 0x0100000010107b82 */ /* 0x000ea20000000a00 */
[----:B------:R-:W-:Y:S02]  /*68c0*/  HFMA2 R12, -RZ, RZ, 0, 5.9604644775390625e-08 ;  /* 0x00000001ff0c7431 */ /* 0x000fe400000001ff */
[----:B------:R-:W-:Y:S02]  /*68d0*/  IMAD.MOV.U32 R8, RZ, RZ, 0x70 ;  /* 0x00000070ff087424 */ /* 0x000fe400078e00ff */
[----:B------:R-:W-:Y:S01]  /*68e0*/  IMAD.MOV.U32 R13, RZ, RZ, RZ ;  /* 0x000000ffff0d7224 */ /* 0x000fe200078e00ff */
[----:B------:R-:W3:Y:S01]  /*68f0*/  LDCU.64 UR6, c[0x4][0x88] ;  /* 0x01001100ff0677ac */ /* 0x000ee20008000a00 */
[----:B------:R-:W4:Y:S01]  /*6900*/  LDCU.64 UR4, c[0x4][0x8] ;  /* 0x01000100ff0477ac */ /* 0x000f220008000a00 */
[----:B-1----:R-:W-:Y:S02]  /*6910*/  MOV R4, UR8 ;  /* 0x0000000800047c02 */ /* 0x002fe40008000f00 */
[----:B------:R-:W-:Y:S02]  /*6920*/  MOV R5, UR9 ;  /* 0x0000000900057c02 */ /* 0x000fe40008000f00 */
[----:B---3--:R-:W-:Y:S01]  /*6930*/  MOV R7, UR7 ;  /* 0x0000000700077c02 */ /* 0x008fe20008000f00 */
[----:B------:R-:W-:Y:S01]  /*6940*/  IMAD.U32 R6, RZ, RZ, UR6 ;  /* 0x00000006ff067e24 */ /* 0x000fe2000f8e00ff */
[----:B----4-:R-:W-:Y:S01]  /*6950*/  MOV R11, UR5 ;  /* 0x00000005000b7c02 */ /* 0x010fe20008000f00 */
[----:B------:R-:W-:Y:S02]  /*6960*/  IMAD.U32 R10, RZ, RZ, UR4 ;  /* 0x00000004ff0a7e24 */ /* 0x000fe4000f8e00ff */
[----:B------:R-:W-:Y:S07]  /*6970*/  LEPC R20, `(.L_x_110) ;  /* 0x000000001014794e */ /* 0x000fee0000000000 */
[----:B--2---:R-:W-:Y:S05]  /*6980*/  CALL.ABS.NOINC R16 ;  /* 0x0000000010007343 */ /* 0x004fea0003c00000 */
.L_x_110:
[----:B------:R-:W-:Y:S05]  /*6990*/  BSYNC.RECONVERGENT B6 ;  /* 0x0000000000067941 */ /* 0x000fea0003800200 */
.L_x_109:
[----:B------:R-:W-:Y:S02]  /*69a0*/  R2UR UR6, R97 ;  /* 0x00000000610672ca */ /* 0x000fe400000e0000 */
[----:B------:R-:W-:Y:S02]  /*69b0*/  R2UR UR5, R90 ;  /* 0x000000005a0572ca */ /* 0x000fe400000e0000 */
[----:B------:R-:W-:Y:S02]  /*69c0*/  R2UR UR4, R89 ;  /* 0x00000000590472ca */ /* 0x000fe400000e0000 */
[----:B------:R-:W-:Y:S02]  /*69d0*/  ISETP.NE.U32.AND P4, PT, R78, RZ, PT ;  /* 0x000000ff4e00720c */ /* 0x000fe40003f85070 */
[----:B------:R-:W-:Y:S02]  /*69e0*/  ISETP.NE.U32.AND P2, PT, RZ, UR54, PT ;  /* 0x00000036ff007c0c */ /* 0x000fe4000bf45070 */
[----:B------:R-:W-:Y:S02]  /*69f0*/  ISETP.NE.AND.EX P4, PT, R79, RZ, PT, P4 ;  /* 0x000000ff4f00720c */ /* 0x000fe40003f85340 */
[----:B------:R-:W-:Y:S01]  /*6a00*/  ISETP.NE.AND.EX P2, PT, RZ, UR55, PT, P2 ;  /* 0x00000037ff007c0c */ /* 0x000fe2000bf45320 */
[----:B------:R-:W-:Y:S02]  /*6a10*/  UISETP.NE.AND UP2, UPT, UR6, URZ, UPT ;  /* 0x000000ff0600728c */ /* 0x000fe4000bf45270 */
[----:B------:R-:W-:Y:S04]  /*6a20*/  UISETP.NE.U32.AND UP0, UPT, UR5, URZ, UPT ;  /* 0x000000ff0500728c */ /* 0x000fe8000bf05070 */
[----:B------:R-:W-:Y:S01]  /*6a30*/  UISETP.NE.AND.EX UP1, UPT, UR4, URZ, UPT, UP0 ;  /* 0x000000ff0400728c */ /* 0x000fe2000bf25300 */
[----:B------:R-:W-:Y:S01]  /*6a40*/  PLOP3.LUT P1, PT, PT, PT, UP2, 0x80, 0x8 ;  /* 0x000000000008781c */ /* 0x000fe20003f2f028 */
[----:B------:R-:W-:Y:S03]  /*6a50*/  UPLOP3.LUT UP0, UPT, UPT, UPT, UPT, 0x40, 0x4 ;  /* 0x000000000004789c */ /* 0x000fe60003f0e870 */
[----:B------:R-:W-:Y:S06]  /*6a60*/  @UP2 UPLOP3.LUT UP0, UPT, UPT, UPT, UP1, 0x80, 0x8 ;  /* 0x000000000008289c */ /* 0x000fec0003f0f010 */
[----:B------:R-:W-:Y:S01]  /*6a70*/  PLOP3.LUT P0, PT, PT, PT, UP0, 0x80, 0x8 ;  /* 0x000000000008781c */ /* 0x000fe20003f0f008 */
[----:B------:R-:W-:Y:S01]  /*6a80*/  @!UPT UIADD3 URZ, UPT, UPT, URZ, URZ, URZ ;  /* 0x000000fffffff290 */ /* 0x000fe2000fffe0ff */
[----:B------:R-:W-:Y:S11]  /*6a90*/  BRA.U !UP1, `(.L_x_112) ;  /* 0x0000000109407547 */ /* 0x000ff6000b800000 */
[----:B------:R-:W-:Y:S01]  /*6aa0*/  UISETP.NE.U32.AND UP0, UPT, UR54, URZ, UPT ;  /* 0x000000ff3600728c */ /* 0x000fe2000bf05070 */
[----:B------:R-:W-:Y:S01]  /*6ab0*/  R2UR UR6, R90 ;  /* 0x000000005a0672ca */ /* 0x000fe200000e0000 */
[----:B------:R-:W1:Y:S01]  /*6ac0*/  LDCU.64 UR8, c[0x0][0x358] ;  /* 0x00006b00ff0877ac */ /* 0x000e620008000a00 */
[----:B------:R-:W-:Y:S02]  /*6ad0*/  HFMA2 R87, -RZ, RZ, 0, 5.9604644775390625e-08 ;  /* 0x00000001ff577431 */ /* 0x000fe400000001ff */
[----:B------:R-:W-:Y:S01]  /*6ae0*/  IMAD.MOV.U32 R0, RZ, RZ, 0x1 ;  /* 0x00000001ff007424 */ /* 0x000fe200078e00ff */
[----:B------:R-:W-:Y:S06]  /*6af0*/  UISETP.NE.AND.EX UP0, UPT, UR55, URZ, UPT, UP0 ;  /* 0x000000ff3700728c */ /* 0x000fec000bf05300 */
[----:B------:R-:W-:Y:S05]  /*6b00*/  PLOP3.LUT P3, PT, PT, PT, UP0, 0x80, 0x8 ;  /* 0x000000000008781c */ /* 0x000fea0003f6f008 */
[----:B------:R-:W2:Y:S01]  /*6b10*/  @UP0 LDCU.64 UR4, c[0x0][0x888] ;  /* 0x00011100ff0407ac */ /* 0x000ea20008000a00 */
[----:B------:R-:W-:Y:S07]  /*6b20*/  @UP0 UIMAD UR6, UR52, UR6, URZ ;  /* 0x00000006340602a4 */ /* 0x000fee000f8e02ff */
[----:B------:R-:W-:Y:S01]  /*6b30*/  @!P3 PRMT R87, R0, 0x7610, R87 ;  /* 0x000076100057b816 */ /* 0x000fe20000000057 */
[----:B--2---:R-:W-:Y:S06]  /*6b40*/  @UP0 UIMAD.WIDE UR4, UR6, 0x4, UR4 ;  /* 0x00000004060408a5 */ /* 0x004fec000f8e0204 */
[----:B------:R-:W-:Y:S02]  /*6b50*/  IMAD.U32 R4, RZ, RZ, UR4 ;  /* 0x00000004ff047e24 */ /* 0x000fe4000f8e00ff */
[----:B------:R-:W-:Y:S03]  /*6b60*/  IMAD.U32 R5, RZ, RZ, UR5 ;  /* 0x00000005ff057e24 */ /* 0x000fe6000f8e00ff */
[----:B------:R-:W2:Y:S02]  /*6b70*/  @!UP0 LDCU UR4, c[0x0][0x880] ;  /* 0x00011000ff0487ac */ /* 0x000ea40008000800 */
[----:B-1---5:R1:W5:Y:S02]  /*6b80*/  @P3 LDG.E R41, desc[UR8][R4.64] ;  /* 0x0000000804293981 */ /* 0x022364000c1e1900 */
[----:B-12---:R-:W-:Y:S02]  /*6b90*/  @!P3 MOV R41, UR4 ;  /* 0x000000040029bc02 */ /* 0x006fe40008000f00 */
.L_x_112:
[----:B------:R-:W-:Y:S05]  /*6ba0*/  @!P4 BRA `(.L_x_113) ;  /* 0x000000000024c947 */ /* 0x000fea0003800000 */
[----:B------:R-:W-:Y:S01]  /*6bb0*/  ISETP.NE.U32.AND P3, PT, R76, RZ, PT ;  /* 0x000000ff4c00720c */ /* 0x000fe20003f65070 */
[----:B------:R-:W1:Y:S03]  /*6bc0*/  LDCU.64 UR4, c[0x0][0x358] ;  /* 0x00006b00ff0477ac */ /* 0x000e660008000a00 */
[----:B------:R-:W-:Y:S11]  /*6bd0*/  ISETP.NE.AND.EX P3, PT, R77, RZ, PT, P3 ;  /* 0x000000ff4d00720c */ /* 0x000ff60003f65330 */
[----:B------:R-:W-:Y:S02]  /*6be0*/  @!UPT UIADD3 URZ, UPT, UPT, URZ, URZ, URZ ;  /* 0x000000fffffff290 */ /* 0x000fe4000fffe0ff */
[----:B------:R-:W2:Y:S01]  /*6bf0*/  @P3 LDC.64 R4, c[0x0][0x8a8] ;  /* 0x00022a00ff043b82 */ /* 0x000ea20000000a00 */
[----:B------:R-:W-:Y:S04]  /*6c00*/  @P3 IMAD R0, R78, UR52, RZ ;  /* 0x000000344e003c24 */ /* 0x000fe8000f8e02ff */
[----:B--2---:R-:W-:Y:S05]  /*6c10*/  @P3 IMAD.WIDE R4, R0, 0x4, R4 ;  /* 0x0000000400043825 */ /* 0x004fea00078e0204 */
[----:B-1---5:R1:W5:Y:S02]  /*6c20*/  @P3 LDG.E R38, desc[UR4][R4.64] ;  /* 0x0000000404263981 */ /* 0x022364000c1e1900 */
[----:B-1----:R-:W2:Y:S02]  /*6c30*/  @!P3 LDC R38, c[0x0][0x8a0] ;  /* 0x00022800ff26bb82 */ /* 0x002ea40000000800 */
.L_x_113:
[----:B-----5:R-:W-:Y:S01]  /*6c40*/  FSETP.NEU.AND P4, PT, R41, RZ, PT ;  /* 0x000000ff2900720b */ /* 0x020fe20003f8d000 */
[----:B------:R-:W1:Y:S01]  /*6c50*/  LDCU.64 UR10, c[0x0][0xa90] ;  /* 0x00015200ff0a77ac */ /* 0x000e620008000a00 */
[----:B------:R-:W-:Y:S01]  /*6c60*/  SEL R4, RZ, 0xffffffff, P2 ;  /* 0xffffffffff047807 */ /* 0x000fe20001000000 */
[----:B------:R-:W-:Y:S01]  /*6c70*/  BSSY B1, `(.L_x_114) ;  /* 0x000004f000017945 */ /* 0x000fe20003800000 */
[----:B------:R-:W-:Y:S01]  /*6c80*/  @P1 LOP3.LUT P2, RZ, R87, 0xff, RZ, 0xc0, !PT ;  /* 0x000000ff57ff1812 */ /* 0x000fe2000784c0ff */
[----:B------:R-:W-:Y:S01]  /*6c90*/  IMAD.MOV.U32 R46, RZ, RZ, 0x1 ;  /* 0x00000001ff2e7424 */ /* 0x000fe200078e00ff */
[----:B------:R-:W-:Y:S01]  /*6ca0*/  @P1 SEL R3, RZ, 0xffffffff, P4 ;  /* 0xffffffffff031807 */ /* 0x000fe20002000000 */
[----:B------:R-:W-:Y:S01]  /*6cb0*/  USHF.L.U32 UR8, UR51, 0x7, URZ ;  /* 0x0000000733087899 */ /* 0x000fe200080006ff */
[----:B------:R-:W-:Y:S01]  /*6cc0*/  LOP3.LUT R83, R83, 0x1, RZ, 0x3c, !PT ;  /* 0x0000000153537812 */ /* 0x000fe200078e3cff */
[----:B------:R-:W-:Y:S01]  /*6cd0*/  IMAD.IADD R39, R37, 0x1, R2 ;  /* 0x0000000125277824 */ /* 0x000fe200078e0202 */
[----:B------:R-:W-:Y:S01]  /*6ce0*/  @P0 SEL R3, R4, R3, !P2 ;  /* 0x0000000304030207 */ /* 0x000fe20005000000 */
[----:B------:R-:W-:Y:S01]  /*6cf0*/  IMAD R106, R85, -0x10, R100 ;  /* 0xfffffff0556a7824 */ /* 0x000fe200078e0264 */
[----:B------:R-:W-:Y:S01]  /*6d00*/  LEA R105, R36, UR49, 0x3 ;  /* 0x0000003124697c11 */ /* 0x000fe2000f8e18ff */
[----:B------:R-:W-:Y:S01]  /*6d10*/  IMAD.U32 R102, RZ, RZ, UR8 ;  /* 0x00000008ff667e24 */ /* 0x000fe2000f8e00ff */
[----:B------:R-:W-:Y:S01]  /*6d20*/  @P1 LOP3.LUT R3, R3, 0x1, RZ, 0xc0, !PT ;  /* 0x0000000103031812 */ /* 0x000fe200078ec0ff */
[----:B------:R-:W-:Y:S01]  /*6d30*/  IMAD.MOV.U32 R47, RZ, RZ, RZ ;  /* 0x000000ffff2f7224 */ /* 0x000fe200078e00ff */
[----:B------:R-:W-:Y:S02]  /*6d40*/  SHF.L.U32 R0, R82, 0x1f, RZ ;  /* 0x0000001f52007819 */ /* 0x000fe400000006ff */
[----:B------:R-:W-:Y:S02]  /*6d50*/  CS2R R74, SRZ ;  /* 0x00000000004a7805 */ /* 0x000fe4000001ff00 */
[----:B------:R-:W-:Y:S02]  /*6d60*/  ISETP.NE.U32.OR P6, PT, R3, 0x1, !P1 ;  /* 0x000000010300780c */ /* 0x000fe40004fc5470 */
[----:B------:R-:W-:Y:S02]  /*6d70*/  CS2R R72, SRZ ;  /* 0x0000000000487805 */ /* 0x000fe4000001ff00 */
[----:B------:R-:W-:Y:S02]  /*6d80*/  R2UR UR4, R93 ;  /* 0x000000005d0472ca */ /* 0x000fe400000e0000 */
[----:B------:R-:W-:Y:S02]  /*6d90*/  CS2R R66, SRZ ;  /* 0x0000000000427805 */ /* 0x000fe4000001ff00 */
[----:B------:R-:W-:Y:S02]  /*6da0*/  R2UR UR6, R92 ;  /* 0x000000005c0672ca */ /* 0x000fe400000e0000 */
[----:B------:R-:W-:Y:S02]  /*6db0*/  CS2R R64, SRZ ;  /* 0x0000000000407805 */ /* 0x000fe4000001ff00 */
[----:B------:R-:W-:Y:S02]  /*6dc0*/  R2UR UR12, R94 ;  /* 0x000000005e0c72ca */ /* 0x000fe400000e0000 */
[----:B------:R-:W-:Y:S02]  /*6dd0*/  CS2R R58, SRZ ;  /* 0x00000000003a7805 */ /* 0x000fe4000001ff00 */
[----:B------:R-:W-:Y:S02]  /*6de0*/  R2UR UR9, R91 ;  /* 0x000000005b0972ca */ /* 0x000fe400000e0000 */
[----:B------:R-:W-:Y:S02]  /*6df0*/  CS2R R56, SRZ ;  /* 0x0000000000387805 */ /* 0x000fe4000001ff00 */
[----:B------:R-:W-:Y:S02]  /*6e00*/  PLOP3.LUT P3, PT, PT, PT, UP1, 0x80, 0x8 ;  /* 0x000000000008781c */ /* 0x000fe40003f6f018 */
[----:B------:R-:W-:Y:S02]  /*6e10*/  CS2R R50, SRZ ;  /* 0x0000000000327805 */ /* 0x000fe4000001ff00 */
[----:B------:R-:W-:Y:S02]  /*6e20*/  LOP3.LUT P5, R103, R87, 0xff, RZ, 0xc0, !PT ;  /* 0x000000ff57677812 */ /* 0x000fe400078ac0ff */
[----:B------:R-:W-:Y:S02]  /*6e30*/  CS2R R48, SRZ ;  /* 0x0000000000307805 */ /* 0x000fe4000001ff00 */
[----:B------:R-:W-:Y:S01]  /*6e40*/  @P6 SHF.L.U32 R6, R83, 0x1f, RZ ;  /* 0x0000001f53066819 */ /* 0x000fe200000006ff */
[----:B------:R-:W-:Y:S01]  /*6e50*/  UIMAD.WIDE.U32 UR4, UR8, UR4, URZ ;  /* 0x00000004080472a5 */ /* 0x000fe2000f8e00ff */
[----:B------:R-:W-:Y:S02]  /*6e60*/  SEL R3, RZ, 0xffffffff, P4 ;  /* 0xffffffffff037807 */ /* 0x000fe40002000000 */
[----:B------:R-:W3:Y:S01]  /*6e70*/  @P6 SYNCS.PHASECHK.TRANS64.TRYWAIT P1, [UR49+0x100], R6 ;  /* 0x00010006ff0065a7 */ /* 0x000ee20008021131 */
[----:B------:R-:W-:Y:S01]  /*6e80*/  UISETP.NE.AND UP0, UPT, UR12, 0x1, UPT ;  /* 0x000000010c00788c */ /* 0x000fe2000bf05270 */
[----:B------:R-:W-:Y:S02]  /*6e90*/  P2R R104, PR, RZ, 0x40 ;  /* 0x00000040ff687803 */ /* 0x000fe40000000000 */
[----:B------:R-:W-:Y:S01]  /*6ea0*/  UMOV UR4, UR5 ;  /* 0x0000000500047c82 */ /* 0x000fe20008000000 */
[----:B------:R-:W-:Y:S01]  /*6eb0*/  @P3 SEL R3, R4, R3, !P5 ;  /* 0x0000000304033207 */ /* 0x000fe20006800000 */
[----:B------:R-:W-:Y:S03]  /*6ec0*/  USHF.R.U32.HI UR4, URZ, UR6, UR4 ;  /* 0x00000006ff047299 */ /* 0x000fe60008011604 */
[----:B------:R-:W-:Y:S01]  /*6ed0*/  LOP3.LUT R3, R3, 0x1, RZ, 0xc0, !PT ;  /* 0x0000000103037812 */ /* 0x000fe200078ec0ff */
[----:B------:R-:W-:Y:S02]  /*6ee0*/  USEL UR4, UR8, UR4, !UP0 ;  /* 0x0000000408047287 */ /* 0x000fe4000c000000 */
[----:B------:R-:W-:Y:S01]  /*6ef0*/  UISETP.NE.AND UP0, UPT, UR9, 0x1, UPT ;  /* 0x000000010900788c */ /* 0x000fe2000bf05270 */
[----:B------:R4:W2:Y:S03]  /*6f00*/  SYNCS.PHASECHK.TRANS64.TRYWAIT P0, [R105+URZ+0x160], R0 ;  /* 0x00016000690075a7 */ /* 0x0008a600080011ff */
[----:B------:R-:W-:Y:S02]  /*6f10*/  IMAD.U32 R101, RZ, RZ, UR4 ;  /* 0x00000004ff657e24 */ /* 0x000fe4000f8e00ff */
[----:B------:R-:W-:Y:S01]  /*6f20*/  PLOP3.LUT P2, PT, PT, PT, UP0, 0x80, 0x8 ;  /* 0x000000000008781c */ /* 0x000fe20003f4f008 */
[----:B------:R-:W-:Y:S02]  /*6f30*/  IMAD R5, RZ, RZ, -UR4 ;  /* 0x80000004ff057e24 */ /* 0x000fe4000f8e02ff */
[----:B------:R-:W-:Y:S02]  /*6f40*/  IMAD.U32 R99, RZ, RZ, UR4 ;  /* 0x00000004ff637e24 */ /* 0x000fe4000f8e00ff */
[----:B------:R-:W-:Y:S01]  /*6f50*/  IMAD R102, R5, UR12, R102 ;  /* 0x0000000c05667c24 */ /* 0x000fe2000f8e0266 */
[----:B---3--:R-:W-:Y:S01]  /*6f60*/  @P6 SEL R46, RZ, 0x1, !P1 ;  /* 0x00000001ff2e6807 */ /* 0x008fe20004800000 */
[----:B-1----:R-:W-:Y:S07]  /*6f70*/  UIMAD.WIDE.U32 UR6, UR4, UR10, URZ ;  /* 0x0000000a040672a5 */ /* 0x002fee000f8e00ff */
[----:B------:R-:W-:Y:S02]  /*6f80*/  UMOV UR5, UR7 ;  /* 0x0000000700057c82 */ /* 0x000fe40008000000 */
[----:B------:R-:W-:Y:S06]  /*6f90*/  USHF.R.U32.HI UR5, URZ, UR11, UR5 ;  /* 0x0000000bff057299 */ /* 0x000fec0008011605 */
[----:B------:R-:W-:Y:S02]  /*6fa0*/  SEL R101, R101, UR5, !P2 ;  /* 0x0000000565657c07 */ /* 0x000fe4000d000000 */
[----:B------:R-:W-:Y:S03]  /*6fb0*/  ISETP.NE.U32.AND P2, PT, R3, 0x1, PT ;  /* 0x000000010300780c */ /* 0x000fe60003f45070 */
[----:B------:R-:W-:Y:S01]  /*6fc0*/  IMAD.MOV R4, RZ, RZ, -R101 ;  /* 0x000000ffff047224 */ /* 0x000fe200078e0a65 */
[----:B------:R-:W-:Y:S03]  /*6fd0*/  P2R R68, PR, RZ, 0x4 ;  /* 0x00000004ff447803 */ /* 0x000fe60000000000 */
[----:B------:R-:W-:Y:S01]  /*6fe0*/  IMAD R99, R4, UR9, R99 ;  /* 0x0000000904637c24 */ /* 0x000fe2000f8e0263 */
[----:B--2-4-:R-:W-:Y:S06]  /*6ff0*/  @!P6 BRA `(.L_x_115) ;  /* 0x000000000058e947 */ /* 0x014fec0003800000 */
[----:B------:R-:W-:Y:S01]  /*7000*/  IMAD.MOV.U32 R75, RZ, RZ, RZ ;  /* 0x000000ffff4b7224 */ /* 0x000fe200078e00ff */
[----:B------:R-:W-:Y:S01]  /*7010*/  ISETP.NE.AND P1, PT, R46, RZ, PT ;  /* 0x000000ff2e00720c */ /* 0x000fe20003f25270 */
[----:B------:R-:W-:Y:S01]  /*7020*/  BSSY B0, `(.L_x_116) ;  /* 0x000000c000007945 */ /* 0x000fe20003800000 */
[----:B------:R-:W-:Y:S02]  /*7030*/  CS2R R50, SRZ ;  /* 0x0000000000327805 */ /* 0x000fe4000001ff00 */
[----:B------:R-:W-:Y:S02]  /*7040*/  CS2R R48, SRZ ;  /* 0x0000000000307805 */ /* 0x000fe4000001ff00 */
[----:B------:R-:W-:Y:S02]  /*7050*/  CS2R R58, SRZ ;  /* 0x00000000003a7805 */ /* 0x000fe4000001ff00 */
[----:B------:R-:W-:Y:S02]  /*7060*/  CS2R R56, SRZ ;  /* 0x0000000000387805 */ /* 0x000fe4000001ff00 */
[----:B------:R-:W-:Y:S02]  /*7070*/  CS2R R66, SRZ ;  /* 0x0000000000427805 */ /* 0x000fe4000001ff00 */
[----:B------:R-:W-:Y:S02]  /*7080*/  CS2R R64, SRZ ;  /* 0x0000000000407805 */ /* 0x000fe4000001ff00 */
[----:B------:R-:W-:Y:S01]  /*7090*/  CS2R R72, SRZ ;  /* 0x0000000000487805 */ /* 0x000fe2000001ff00 */
[----:B------:R-:W-:Y:S06]  /*70a0*/  @P1 BRA `(.L_x_117) ;  /* 0x00000000000c1947 */ /* 0x000fec0003800000 */
[----:B------:R-:W-:Y:S04]  /*70b0*/  SHF.L.U32 R3, R83, 0x1f, RZ ;  /* 0x0000001f53037819 */ /* 0x000fe800000006ff */
[----:B------:R-:W1:Y:S02]  /*70c0*/  SYNCS.PHASECHK.TRANS64.TRYWAIT P1, [UR49+0x100], R3 ;  /* 0x00010003ff0075a7 */ /* 0x000e640008021131 */
[----:B-1----:R-:W-:Y:S05]  /*70d0*/  @!P1 BRA `(.L_x_118) ;  /* 0x0000004000909947 */ /* 0x002fea0003800000 */
.L_x_117:
[----:B------:R-:W-:Y:S05]  /*70e0*/  BSYNC B0 ;  /* 0x0000000000007941 */ /* 0x000fea0003800000 */
.L_x_116:
[----:B------:R-:W-:Y:S01]  /*70f0*/  ISETP.NE.AND P1, PT, R68, RZ, PT ;  /* 0x000000ff4400720c */ /* 0x000fe20003f25270 */
[----:B------:R-:W-:Y:S11]  /*7100*/  HFMA2 R47, -RZ, RZ, 0, 5.9604644775390625e-08 ;  /* 0x00000001ff2f7431 */ /* 0x000ff600000001ff */
[----:B------:R-:W-:Y:S01]  /*7110*/  @!UPT UIADD3 URZ, UPT, UPT, URZ, URZ, URZ ;  /* 0x000000fffffff290 */ /* 0x000fe2000fffe0ff */
[----:B------:R2:W3:Y:S04]  /*7120*/  @P1 LDS.128 R48, [R84] ;  /* 0x0000000054301984 */ /* 0x0004e80000000c00 */
[----:B------:R2:W4:Y:S04]  /*7130*/  @P1 LDS.128 R56, [R100+0x10] ;  /* 0x0000100064381984 */ /* 0x0005280000000c00 */
[----:B------:R2:W1:Y:S04]  /*7140*/  @P1 LDS.128 R64, [R98+0x20] ;  /* 0x0000200062401984 */ /* 0x0004680000000c00 */
[----:B------:R2:W1:Y:S02]  /*7150*/  @P1 LDS.128 R72, [R106+0x30] ;  /* 0x000030006a481984 */ /* 0x0004640000000c00 */
.L_x_115:
[----:B------:R-:W-:Y:S05]  /*7160*/  BSYNC B1 ;  /* 0x0000000000017941 */ /* 0x000fea0003800000 */
.L_x_114:
[----:B-1----:R-:W-:Y:S04]  /*7170*/  SHF.R.U32.HI R3, RZ, 0x15, R39 ;  /* 0x00000015ff037819 */ /* 0x002fe80000011627 */
[----:B------:R-:W-:Y:S01]  /*7180*/  LOP3.LUT P1, RZ, R3, 0x3, R88, 0x48, !PT ;  /* 0x0000000303ff7812 */ /* 0x000fe20007824858 */
[----:B------:R-:W-:Y:S01]  /*7190*/  @!UPT UIADD3 URZ, UPT, UPT, URZ, URZ, URZ ;  /* 0x000000fffffff290 */ /* 0x000fe2000fffe0ff */
[----:B------:R-:W-:Y:S11]  /*71a0*/  @P0 BRA `(.L_x_119) ;  /* 0x0000000000080947 */ /* 0x000ff60003800000 */
[----:B------:R-:W1:Y:S02]  /*71b0*/  SYNCS.PHASECHK.TRANS64.TRYWAIT P0, [R105+URZ+0x160], R0 ;  /* 0x00016000690075a7 */ /* 0x000e6400080011ff */
[----:B-1----:R-:W-:Y:S05]  /*71c0*/  @!P0 BRA `(.L_x_120) ;  /* 0x00000040006c8947 */ /* 0x002fea0003800000 */
.L_x_119:
[----:B------:R-:W-:Y:S05]  /*71d0*/  @!P1 BRA `(.L_x_121) ;  /* 0x0000000000409947 */ /* 0x000fea0003800000 */
[----:B------:R-:W1:Y:S01]  /*71e0*/  LDCU.64 UR8, c[0x4][0x70] ;  /* 0x01000e00ff0877ac */ /* 0x000e620008000a00 */
[----:B------:R-:W-:Y:S01]  /*71f0*/  MOV R3, 0x0 ;  /* 0x0000000000037802 */ /* 0x000fe20000000f00 */
[----:B------:R-:W-:Y:S02]  /*7200*/  HFMA2 R12, -RZ, RZ, 0, 5.9604644775390625e-08 ;  /* 0x00000001ff0c7431 */ /* 0x000fe400000001ff */
[----:B------:R-:W-:Y:S02]  /*7210*/  IMAD.MOV.U32 R8, RZ, RZ, 0x192 ;  /* 0x00000192ff087424 */ /* 0x000fe400078e00ff */
[----:B------:R-:W-:Y:S01]  /*7220*/  IMAD.MOV.U32 R13, RZ, RZ, RZ ;  /* 0x000000ffff0d7224 */ /* 0x000fe200078e00ff */
[----:B------:R-:W5:Y:S01]  /*7230*/  LDCU.64 UR6, c[0x4][0x78] ;  /* 0x01000f00ff0677ac */ /* 0x000f620008000a00 */
[----:B------:R-:W2:Y:S01]  /*7240*/  LDC.64 R2, c[0x4][R3] ;  /* 0x0100000003027b82 */ /* 0x000ea20000000a00 */
[----:B------:R-:W3:Y:S01]  /*7250*/  LDCU.64 UR4, c[0x4][0x10] ;  /* 0x01000200ff0477ac */ /* 0x000ee20008000a00 */
[----:B-1----:R-:W-:Y:S01]  /*7260*/  MOV R5, UR9 ;  /* 0x0000000900057c02 */ /* 0x002fe20008000f00 */
[----:B------:R-:W-:Y:S01]  /*7270*/  IMAD.U32 R4, RZ, RZ, UR8 ;  /* 0x00000008ff047e24 */ /* 0x000fe2000f8e00ff */
[----:B-----5:R-:W-:Y:S01]  /*7280*/  MOV R7, UR7 ;  /* 0x0000000700077c02 */ /* 0x020fe20008000f00 */
[----:B------:R-:W-:Y:S01]  /*7290*/  IMAD.U32 R6, RZ, RZ, UR6 ;  /* 0x00000006ff067e24 */ /* 0x000fe2000f8e00ff */
[----:B---3--:R-:W-:Y:S01]  /*72a0*/  MOV R11, UR5 ;  /* 0x00000005000b7c02 */ /* 0x008fe20008000f00 */
[----:B------:R-:W-:Y:S02]  /*72b0*/  IMAD.U32 R10, RZ, RZ, UR4 ;  /* 0x00000004ff0a7e24 */ /* 0x000fe4000f8e00ff */
[----:B------:R-:W-:Y:S07]  /*72c0*/  LEPC R20, `(.L_x_121) ;  /* 0x000000001014794e */ /* 0x000fee0000000000 */
[----:B--2-4-:R-:W-:Y:S05]  /*72d0*/  CALL.ABS.NOINC R2 ;  /* 0x0000000002007343 */ /* 0x014fea0003c00000 */
.L_x_121:
[----:B------:R-:W-:Y:S05]  /*72e0*/  WARPSYNC.ALL ;  /* 0x0000000000007948 */ /* 0x000fea0003800000 */
[----:B------:R-:W-:Y:S01]  /*72f0*/  R2UR UR4, R39 ;  /* 0x00000000270472ca */ /* 0x000fe200000e0000 */
[--C-:B---3--:R-:W-:Y:S01]  /*7300*/  HADD2.F32 R40, -RZ, R48.reuse.H0_H0 ;  /* 0x20000030ff287230 */ /* 0x108fe20000004100 */
[----:B------:R-:W-:Y:S01]  /*7310*/  ISETP.NE.AND P0, PT, R86, RZ, PT ;  /* 0x000000ff5600720c */ /* 0x000fe20003f05270 */
[----:B------:R-:W-:Y:S01]  /*7320*/  HADD2.F32 R43, -RZ, R48.H1_H1 ;  /* 0x30000030ff2b7230 */ /* 0x000fe20000004100 */
[----:B------:R-:W-:Y:S01]  /*7330*/  BSSY.RECONVERGENT B0, `(.L_x_122) ;  /* 0x0000088000007945 */ /* 0x000fe20003800200 */
[----:B------:R-:W-:Y:S02]  /*7340*/  HADD2.F32 R42, -RZ, R49.H1_H1 ;  /* 0x30000031ff2a7230 */ /* 0x000fe40000004100 */
[----:B------:R-:W-:Y:S02]  /*7350*/  HADD2.F32 R45, -RZ, R51.H0_H0 ;  /* 0x20000033ff2d7230 */ /* 0x000fe40000004100 */
[----:B------:R-:W-:Y:S04]  /*7360*/  HADD2.F32 R44, -RZ, R75.H1_H1 ;  /* 0x3000004bff2c7230 */ /* 0x000fe80000004100 */
[----:B------:R-:W1:Y:S02]  /*7370*/  LDTM.x32 R4, tmem[UR4] ;  /* 0x00000004000479ee */ /* 0x000e6400082c0000 */
[C---:B-1----:R-:W-:Y:S01]  /*7380*/  FMUL R0, R38.reuse, R4 ;  /* 0x0000000426007220 */ /* 0x042fe20000400000 */
[C---:B------:R-:W-:Y:S01]  /*7390*/  FMUL R2, R38.reuse, R5 ;  /* 0x0000000526027220 */ /* 0x040fe20000400000 */
[C---:B------:R-:W-:Y:S01]  /*73a0*/  FMUL R3, R38.reuse, R6 ;  /* 0x0000000626037220 */ /* 0x040fe20000400000 */
[C---:B------:R-:W-:Y:S01]  /*73b0*/  FMUL R7, R38.reuse, R7 ;  /* 0x0000000726077220 */ /* 0x040fe20000400000 */
[C---:B------:R-:W-:Y:S01]  /*73c0*/  FFMA R0, R41.reuse, R40, R0 ;  /* 0x0000002829007223 */ /* 0x040fe20000000000 */
[----:B------:R-:W-:Y:S02]  /*73d0*/  HADD2.F32 R40, -RZ, R49.H0_H0 ;  /* 0x20000031ff287230 */ /* 0x000fe40000004100 */
[C---:B------:R-:W-:Y:S01]  /*73e0*/  FFMA R2, R41.reuse, R43, R2 ;  /* 0x0000002b29027223 */ /* 0x040fe20000000002 */
[--C-:B------:R-:W-:Y:S02]  /*73f0*/  HADD2.F32 R43, -RZ, R50.reuse.H0_H0 ;  /* 0x20000032ff2b7230 */ /* 0x100fe40000004100 */
[C---:B------:R-:W-:Y:S01]  /*7400*/  FMUL R4, R38.reuse, R8 ;  /* 0x0000000826047220 */ /* 0x040fe20000400000 */
[----:B------:R-:W-:Y:S01]  /*7410*/  FMUL R5, R38, R9 ;  /* 0x0000000926057220 */ /* 0x000fe20000400000 */
[C---:B------:R-:W-:Y:S01]  /*7420*/  FFMA R3, R41.reuse, R40, R3 ;  /* 0x0000002829037223 */ /* 0x040fe20000000003 */
[----:B------:R-:W-:Y:S01]  /*7430*/  HADD2.F32 R40, -RZ, R50.H1_H1 ;  /* 0x30000032ff287230 */ /* 0x000fe20000004100 */
[----:B------:R-:W-:Y:S01]  /*7440*/  F2FP.F16.F32.PACK_AB R52, R2, R0 ;  /* 0x000000000234723e */ /* 0x000fe200000000ff */
[C---:B------:R-:W-:Y:S01]  /*7450*/  FFMA R7, R41.reuse, R42, R7 ;  /* 0x0000002a29077223 */ /* 0x040fe20000000007 */
[C---:B------:R-:W-:Y:S01]  /*7460*/  FFMA R4, R41.reuse, R43, R4 ;  /* 0x0000002b29047223 */ /* 0x040fe20000000004 */
[C---:B------:R-:W-:Y:S01]  /*7470*/  FMUL R6, R38.reuse, R10 ;  /* 0x0000000a26067220 */ /* 0x040fe20000400000 */
[----:B------:R-:W-:Y:S02]  /*7480*/  HADD2.F32 R42, -RZ, R51.H1_H1 ;  /* 0x30000033ff2a7230 */ /* 0x000fe40000004100 */
[----:B------:R-:W-:Y:S01]  /*7490*/  FFMA R5, R41, R40, R5 ;  /* 0x0000002829057223 */ /* 0x000fe20000000005 */
[----:B------:R-:W-:Y:S01]  /*74a0*/  F2FP.F16.F32.PACK_AB R53, R7, R3 ;  /* 0x000000030735723e */ /* 0x000fe200000000ff */
[----:B------:R-:W-:Y:S01]  /*74b0*/  FFMA R6, R41, R45, R6 ;  /* 0x0000002d29067223 */ /* 0x000fe20000000006 */
[C---:B------:R-:W-:Y:S01]  /*74c0*/  FMUL R11, R38.reuse, R11 ;  /* 0x0000000b260b7220 */ /* 0x040fe20000400000 */
[--C-:B----4-:R-:W-:Y:S01]  /*74d0*/  HADD2.F32 R40, -RZ, R56.reuse.H0_H0 ;  /* 0x20000038ff287230 */ /* 0x110fe20000004100 */
[----:B------:R-:W-:Y:S01]  /*74e0*/  F2FP.F16.F32.PACK_AB R54, R5, R4 ;  /* 0x000000040536723e */ /* 0x000fe200000000ff */
[C---:B------:R-:W-:Y:S01]  /*74f0*/  FMUL R8, R38.reuse, R12 ;  /* 0x0000000c26087220 */ /* 0x040fe20000400000 */
[C---:B------:R-:W-:Y:S01]  /*7500*/  FFMA R11, R41.reuse, R42, R11 ;  /* 0x0000002a290b7223 */ /* 0x040fe2000000000b */
[----:B------:R-:W-:Y:S02]  /*7510*/  HADD2.F32 R42, -RZ, R56.H1_H1 ;  /* 0x30000038ff2a7230 */ /* 0x000fe40000004100 */
[C---:B------:R-:W-:Y:S01]  /*7520*/  FMUL R9, R38.reuse, R13 ;  /* 0x0000000d26097220 */ /* 0x040fe20000400000 */
[--C-:B------:R-:W-:Y:S02]  /*7530*/  HADD2.F32 R43, -RZ, R57.reuse.H0_H0 ;  /* 0x20000039ff2b7230 */ /* 0x100fe40000004100 */
[----:B------:R-:W-:Y:S01]  /*7540*/  FFMA R8, R41, R40, R8 ;  /* 0x0000002829087223 */ /* 0x000fe20000000008 */
[----:B------:R-:W-:Y:S01]  /*7550*/  F2FP.F16.F32.PACK_AB R55, R11, R6 ;  /* 0x000000060b37723e */ /* 0x000fe200000000ff */
[----:B------:R-:W-:Y:S01]  /*7560*/  FFMA R9, R41, R42, R9 ;  /* 0x0000002a29097223 */ /* 0x000fe20000000009 */
[C---:B------:R-:W-:Y:S01]  /*7570*/  FMUL R10, R38.reuse, R14 ;  /* 0x0000000e260a7220 */ /* 0x040fe20000400000 */
[----:B------:R-:W-:Y:S02]  /*7580*/  HADD2.F32 R40, -RZ, R57.H1_H1 ;  /* 0x30000039ff287230 */ /* 0x000fe40000004100 */
[C---:B------:R-:W-:Y:S01]  /*7590*/  FMUL R15, R38.reuse, R15 ;  /* 0x0000000f260f7220 */ /* 0x040fe20000400000 */
[----:B------:R1:W-:Y:S01]  /*75a0*/  STS.128 [R84], R52 ;  /* 0x0000003454007388 */ /* 0x0003e20000000c00 */
[----:B------:R-:W-:Y:S01]  /*75b0*/  F2FP.F16.F32.PACK_AB R60, R9, R8 ;  /* 0x00000008093c723e */ /* 0x000fe200000000ff */
[C---:B------:R-:W-:Y:S01]  /*75c0*/  FFMA R10, R41.reuse, R43, R10 ;  /* 0x0000002b290a7223 */ /* 0x040fe2000000000a */
[--C-:B------:R-:W-:Y:S02]  /*75d0*/  HADD2.F32 R43, -RZ, R58.reuse.H0_H0 ;  /* 0x2000003aff2b7230 */ /* 0x100fe40000004100 */
[----:B------:R-:W-:Y:S01]  /*75e0*/  FFMA R15, R41, R40, R15 ;  /* 0x00000028290f7223 */ /* 0x000fe2000000000f */
[C---:B------:R-:W-:Y:S01]  /*75f0*/  FMUL R12, R38.reuse, R16 ;  /* 0x00000010260c7220 */ /* 0x040fe20000400000 */
[----:B------:R-:W-:Y:S02]  /*7600*/  HADD2.F32 R42, -RZ, R58.H1_H1 ;  /* 0x3000003aff2a7230 */ /* 0x000fe40000004100 */
[C---:B------:R-:W-:Y:S01]  /*7610*/  FMUL R13, R38.reuse, R17 ;  /* 0x00000011260d7220 */ /* 0x040fe20000400000 */
[--C-:B------:R-:W-:Y:S01]  /*7620*/  HADD2.F32 R45, -RZ, R59.reuse.H0_H0 ;  /* 0x2000003bff2d7230 */ /* 0x100fe20000004100 */
[----:B------:R-:W-:Y:S01]  /*7630*/  F2FP.F16.F32.PACK_AB R61, R15, R10 ;  /* 0x0000000a0f3d723e */ /* 0x000fe200000000ff */
[C---:B------:R-:W-:Y:S01]  /*7640*/  FFMA R12, R41.reuse, R43, R12 ;  /* 0x0000002b290c7223 */ /* 0x040fe2000000000c */
[C---:B------:R-:W-:Y:S01]  /*7650*/  FFMA R13, R41.reuse, R42, R13 ;  /* 0x0000002a290d7223 */ /* 0x040fe2000000000d */
[C---:B------:R-:W-:Y:S01]  /*7660*/  FMUL R14, R38.reuse, R18 ;  /* 0x00000012260e7220 */ /* 0x040fe20000400000 */
[----:B------:R-:W-:Y:S02]  /*7670*/  HADD2.F32 R40, -RZ, R59.H1_H1 ;  /* 0x3000003bff287230 */ /* 0x000fe40000004100 */
[C---:B------:R-:W-:Y:S01]  /*7680*/  FMUL R19, R38.reuse, R19 ;  /* 0x0000001326137220 */ /* 0x040fe20000400000 */
[--C-:B------:R-:W-:Y:S02]  /*7690*/  HADD2.F32 R43, -RZ, R64.reuse.H0_H0 ;  /* 0x20000040ff2b7230 */ /* 0x100fe40000004100 */
[C---:B------:R-:W-:Y:S01]  /*76a0*/  FFMA R14, R41.reuse, R45, R14 ;  /* 0x0000002d290e7223 */ /* 0x040fe2000000000e */
[C---:B------:R-:W-:Y:S01]  /*76b0*/  FMUL R16, R38.reuse, R20 ;  /* 0x0000001426107220 */ /* 0x040fe20000400000 */
[C---:B------:R-:W-:Y:S01]  /*76c0*/  FFMA R19, R41.reuse, R40, R19 ;  /* 0x0000002829137223 */ /* 0x040fe20000000013 */
[----:B------:R-:W-:Y:S02]  /*76d0*/  HADD2.F32 R40, -RZ, R64.H1_H1 ;  /* 0x30000040ff287230 */ /* 0x000fe40000004100 */
[C---:B------:R-:W-:Y:S01]  /*76e0*/  FMUL R17, R38.reuse, R21 ;  /* 0x0000001526117220 */ /* 0x040fe20000400000 */
[--C-:B------:R-:W-:Y:S02]  /*76f0*/  HADD2.F32 R45, -RZ, R65.reuse.H0_H0 ;  /* 0x20000041ff2d7230 */ /* 0x100fe40000004100 */
[C---:B------:R-:W-:Y:S01]  /*7700*/  FMUL R18, R38.reuse, R22 ;  /* 0x0000001626127220 */ /* 0x040fe20000400000 */
[----:B------:R-:W-:Y:S02]  /*7710*/  HADD2.F32 R42, -RZ, R65.H1_H1 ;  /* 0x30000041ff2a7230 */ /* 0x000fe40000004100 */
[C---:B------:R-:W-:Y:S01]  /*7720*/  FMUL R23, R38.reuse, R23 ;  /* 0x0000001726177220 */ /* 0x040fe20000400000 */
[C---:B------:R-:W-:Y:S01]  /*7730*/  FFMA R16, R41.reuse, R43, R16 ;  /* 0x0000002b29107223 */ /* 0x040fe20000000010 */
[C---:B------:R-:W-:Y:S01]  /*7740*/  FFMA R17, R41.reuse, R40, R17 ;  /* 0x0000002829117223 */ /* 0x040fe20000000011 */
[C---:B------:R-:W-:Y:S01]  /*7750*/  FFMA R18, R41.reuse, R45, R18 ;  /* 0x0000002d29127223 */ /* 0x040fe20000000012 */
[C---:B------:R-:W-:Y:S01]  /*7760*/  FFMA R23, R41.reuse, R42, R23 ;  /* 0x0000002a29177223 */ /* 0x040fe20000000017 */
[--C-:B------:R-:W-:Y:S02]  /*7770*/  HADD2.F32 R40, -RZ, R66.reuse.H0_H0 ;  /* 0x20000042ff287230 */ /* 0x100fe40000004100 */
[C---:B------:R-:W-:Y:S01]  /*7780*/  FMUL R20, R38.reuse, R24 ;  /* 0x0000001826147220 */ /* 0x040fe20000400000 */
[----:B------:R-:W-:Y:S02]  /*7790*/  HADD2.F32 R42, -RZ, R66.H1_H1 ;  /* 0x30000042ff2a7230 */ /* 0x000fe40000004100 */
[C---:B------:R-:W-:Y:S01]  /*77a0*/  FMUL R21, R38.reuse, R25 ;  /* 0x0000001926157220 */ /* 0x040fe20000400000 */
[--C-:B------:R-:W-:Y:S02]  /*77b0*/  HADD2.F32 R43, -RZ, R67.reuse.H0_H0 ;  /* 0x20000043ff2b7230 */ /* 0x100fe40000004100 */
[C---:B------:R-:W-:Y:S01]  /*77c0*/  FMUL R22, R38.reuse, R26 ;  /* 0x0000001a26167220 */ /* 0x040fe20000400000 */
[C---:B------:R-:W-:Y:S01]  /*77d0*/  FFMA R20, R41.reuse, R40, R20 ;  /* 0x0000002829147223 */ /* 0x040fe20000000014 */
[C---:B------:R-:W-:Y:S01]  /*77e0*/  FFMA R21, R41.reuse, R42, R21 ;  /* 0x0000002a29157223 */ /* 0x040fe20000000015 */
[----:B------:R-:W-:Y:S02]  /*77f0*/  HADD2.F32 R40, -RZ, R67.H1_H1 ;  /* 0x30000043ff287230 */ /* 0x000fe40000004100 */
[----:B------:R-:W-:Y:S01]  /*7800*/  FFMA R22, R41, R43, R22 ;  /* 0x0000002b29167223 */ /* 0x000fe20000000016 */
[C---:B------:R-:W-:Y:S01]  /*7810*/  FMUL R27, R38.reuse, R27 ;  /* 0x0000001b261b7220 */ /* 0x040fe20000400000 */
[--C-:B------:R-:W-:Y:S02]  /*7820*/  HADD2.F32 R43, -RZ, R72.reuse.H0_H0 ;  /* 0x20000048ff2b7230 */ /* 0x100fe40000004100 */
[C---:B------:R-:W-:Y:S01]  /*7830*/  FMUL R24, R38.reuse, R28 ;  /* 0x0000001c26187220 */ /* 0x040fe20000400000 */
[----:B------:R-:W-:Y:S02]  /*7840*/  HADD2.F32 R42, -RZ, R72.H1_H1 ;  /* 0x30000048ff2a7230 */ /* 0x000fe40000004100 */
[C---:B------:R-:W-:Y:S01]  /*7850*/  FMUL R25, R38.reuse, R29 ;  /* 0x0000001d26197220 */ /* 0x040fe20000400000 */
[--C-:B------:R-:W-:Y:S01]  /*7860*/  HADD2.F32 R45, -RZ, R73.reuse.H0_H0 ;  /* 0x20000049ff2d7230 */ /* 0x100fe20000004100 */
[----:B------:R-:W-:Y:S01]  /*7870*/  F2FP.F16.F32.PACK_AB R62, R13, R12 ;  /* 0x0000000c0d3e723e */ /* 0x000fe200000000ff */
[C---:B------:R-:W-:Y:S01]  /*7880*/  FMUL R26, R38.reuse, R30 ;  /* 0x0000001e261a7220 */ /* 0x040fe20000400000 */
[----:B------:R-:W-:Y:S01]  /*7890*/  F2FP.F16.F32.PACK_AB R63, R19, R14 ;  /* 0x0000000e133f723e */ /* 0x000fe200000000ff */
[C---:B------:R-:W-:Y:S01]  /*78a0*/  FFMA R27, R41.reuse, R40, R27 ;  /* 0x00000028291b7223 */ /* 0x040fe2000000001b */
[C---:B------:R-:W-:Y:S01]  /*78b0*/  FFMA R24, R41.reuse, R43, R24 ;  /* 0x0000002b29187223 */ /* 0x040fe20000000018 */
[----:B------:R-:W-:Y:S02]  /*78c0*/  HADD2.F32 R40, -RZ, R73.H1_H1 ;  /* 0x30000049ff287230 */ /* 0x000fe40000004100 */
[C---:B------:R-:W-:Y:S01]  /*78d0*/  FFMA R25, R41.reuse, R42, R25 ;  /* 0x0000002a29197223 */ /* 0x040fe20000000019 */
[----:B------:R1:W-:Y:S01]  /*78e0*/  STS.128 [R100+0x10], R60 ;  /* 0x0000103c64007388 */ /* 0x0003e20000000c00 */
[C---:B------:R-:W-:Y:S01]  /*78f0*/  FMUL R31, R38.reuse, R31 ;  /* 0x0000001f261f7220 */ /* 0x040fe20000400000 */
[--C-:B------:R-:W-:Y:S02]  /*7900*/  HADD2.F32 R43, -RZ, R74.reuse.H0_H0 ;  /* 0x2000004aff2b7230 */ /* 0x100fe40000004100 */
[C---:B------:R-:W-:Y:S01]  /*7910*/  FFMA R26, R41.reuse, R45, R26 ;  /* 0x0000002d291a7223 */ /* 0x040fe2000000001a */
[C---:B------:R-:W-:Y:S01]  /*7920*/  FMUL R28, R38.reuse, R32 ;  /* 0x00000020261c7220 */ /* 0x040fe20000400000 */
[----:B------:R-:W-:Y:S02]  /*7930*/  HADD2.F32 R42, -RZ, R74.H1_H1 ;  /* 0x3000004aff2a7230 */ /* 0x000fe40000004100 */
[C---:B------:R-:W-:Y:S01]  /*7940*/  FMUL R29, R38.reuse, R33 ;  /* 0x00000021261d7220 */ /* 0x040fe20000400000 */
[----:B------:R-:W-:Y:S02]  /*7950*/  HADD2.F32 R45, -RZ, R75.H0_H0 ;  /* 0x2000004bff2d7230 */ /* 0x000fe40000004100 */
[C---:B------:R-:W-:Y:S01]  /*7960*/  FMUL R30, R38.reuse, R34 ;  /* 0x00000022261e7220 */ /* 0x040fe20000400000 */
[----:B------:R-:W-:Y:S01]  /*7970*/  FFMA R31, R41, R40, R31 ;  /* 0x00000028291f7223 */ /* 0x000fe2000000001f */
[----:B------:R-:W-:Y:S01]  /*7980*/  FMUL R35, R38, R35 ;  /* 0x0000002326237220 */ /* 0x000fe20000400000 */
[----:B------:R-:W-:Y:S01]  /*7990*/  F2FP.F16.F32.PACK_AB R108, R17, R16 ;  /* 0x00000010116c723e */ /* 0x000fe200000000ff */
[----:B------:R-:W-:Y:S01]  /*79a0*/  FFMA R28, R41, R43, R28 ;  /* 0x0000002b291c7223 */ /* 0x000fe2000000001c */
[----:B------:R-:W-:Y:S01]  /*79b0*/  F2FP.F16.F32.PACK_AB R109, R23, R18 ;  /* 0x00000012176d723e */ /* 0x000fe200000000ff */
[----:B------:R-:W-:Y:S01]  /*79c0*/  FFMA R29, R41, R42, R29 ;  /* 0x0000002a291d7223 */ /* 0x000fe2000000001d */
[----:B------:R-:W-:Y:S01]  /*79d0*/  F2FP.F16.F32.PACK_AB R110, R21, R20 ;  /* 0x00000014156e723e */ /* 0x000fe200000000ff */
[----:B------:R-:W-:Y:S01]  /*79e0*/  FFMA R30, R41, R45, R30 ;  /* 0x0000002d291e7223 */ /* 0x000fe2000000001e */
[----:B------:R-:W-:Y:S01]  /*79f0*/  F2FP.F16.F32.PACK_AB R111, R27, R22 ;  /* 0x000000161b6f723e */ /* 0x000fe200000000ff */
[----:B------:R-:W-:Y:S01]  /*7a00*/  FFMA R35, R41, R44, R35 ;  /* 0x0000002c29237223 */ /* 0x000fe20000000023 */
[----:B------:R-:W-:Y:S02]  /*7a10*/  F2FP.F16.F32.PACK_AB R112, R25, R24 ;  /* 0x000000181970723e */ /* 0x000fe400000000ff */
[----:B------:R-:W-:Y:S01]  /*7a20*/  F2FP.F16.F32.PACK_AB R113, R31, R26 ;  /* 0x0000001a1f71723e */ /* 0x000fe200000000ff */
[----:B------:R1:W-:Y:S01]  /*7a30*/  STS.128 [R98+0x20], R108 ;  /* 0x0000206c62007388 */ /* 0x0003e20000000c00 */
[----:B------:R-:W-:Y:S02]  /*7a40*/  F2FP.F16.F32.PACK_AB R114, R29, R28 ;  /* 0x0000001c1d72723e */ /* 0x000fe400000000ff */
[----:B------:R-:W-:Y:S05]  /*7a50*/  F2FP.F16.F32.PACK_AB R115, R35, R30 ;  /* 0x0000001e2373723e */ /* 0x000fea00000000ff */
[----:B------:R1:W-:Y:S01]  /*7a60*/  STS.128 [R106+0x30], R112 ;  /* 0x000030706a007388 */ /* 0x0003e20000000c00 */
[----:B------:R-:W-:Y:S01]  /*7a70*/  @!PT LDS RZ, [RZ] ;  /* 0x00000000fffff984 */ /* 0x000fe20000000800 */
[----:B------:R-:W-:Y:S01]  /*7a80*/  @!PT LDS RZ, [RZ] ;  /* 0x00000000fffff984 */ /* 0x000fe20000000800 */
[----:B------:R-:W-:Y:S01]  /*7a90*/  @!PT LDS RZ, [RZ] ;  /* 0x00000000fffff984 */ /* 0x000fe20000000800 */
[----:B------:R-:W-:Y:S01]  /*7aa0*/  @!PT LDS RZ, [RZ] ;  /* 0x00000000fffff984 */ /* 0x000fe20000000800 */
[----:B------:R3:W-:Y:S07]  /*7ab0*/  MEMBAR.ALL.CTA ;  /* 0x0000000000007992 */ /* 0x0007ee0000008000 */
[----:B---3--:R-:W3:Y:S02]  /*7ac0*/  FENCE.VIEW.ASYNC.S ;  /* 0x00000000000073c6 */ /* 0x008ee40000000000 */
[----:B---3--:R-:W-:Y:S06]  /*7ad0*/  BAR.SYNC.DEFER_BLOCKING 0x1, 0x80 ;  /* 0x0042000000007b1d */ /* 0x008fec0000010000 */
[----:B------:R-:W-:Y:S05]  /*7ae0*/  @P0 BRA `(.L_x_123) ;  /* 0x0000000000300947 */ /* 0x000fea0003800000 */
[----:B------:R-:W3:Y:S01]  /*7af0*/  LDCU.64 UR6, c[0x0][0x348] ;  /* 0x00006900ff0677ac */ /* 0x000ee20008000a00 */
[----:B------:R-:W-:Y:S02]  /*7b00*/  R2UR UR42, R102 ;  /* 0x00000000662a72ca */ /* 0x000fe400000e0000 */
[----:B------:R-:W-:Y:S01]  /*7b10*/  R2UR UR43, R99 ;  /* 0x00000000632b72ca */ /* 0x000fe200000e0000 */
[----:B------:R-:W-:Y:S01]  /*7b20*/  UIADD3 UR4, UPT, UPT, UR49, 0x200, URZ ;  /* 0x0000020031047890 */ /* 0x000fe2000fffe0ff */
[----:B------:R-:W-:Y:S05]  /*7b30*/  R2UR UR44, R101 ;  /* 0x00000000652c72ca */ /* 0x000fea00000e0000 */
[----:B------:R-:W-:Y:S05]  /*7b40*/  IMAD.U32 R80, RZ, RZ, UR4 ;  /* 0x00000004ff507e24 */ /* 0x000fea000f8e00ff */
[----:B------:R-:W-:Y:S01]  /*7b50*/  R2UR UR40, R80 ;  /* 0x00000000502872ca */ /* 0x000fe200000e0000 */
[----:B---3--:R-:W-:Y:S04]  /*7b60*/  UIADD3 UR4, UP0, UPT, UR6, 0x680, URZ ;  /* 0x0000068006047890 */ /* 0x008fe8000ff1e0ff */
[----:B------:R-:W-:Y:S09]  /*7b70*/  UIADD3.X UR5, UPT, UPT, URZ, UR7, URZ, UP0, !UPT ;  /* 0x00000007ff057290 */ /* 0x000ff200087fe4ff */
[----:B------:R3:W-:Y:S01]  /*7b80*/  UTMASTG.4D.IM2COL [UR40], [UR4] ;  /* 0x00000028040073b5 */ /* 0x0007e20008058000 */
[----:B------:R0:W-:Y:S01]  /*7b90*/  UTMACMDFLUSH ;  /* 0x00000000000079b7 */ /* 0x0001e20000000000 */
[----:B---3--:R-:W-:Y:S04]  /*7ba0*/  DEPBAR.LE SB0, 0x1 ;  /* 0x000080400000791a */ /* 0x008fe80000000000 */
.L_x_123:
[----:B------:R-:W-:Y:S05]  /*7bb0*/  BSYNC.RECONVERGENT B0 ;  /* 0x0000000000007941 */ /* 0x000fea0003800200 */
.L_x_122:
[----:B------:R-:W-:Y:S01]  /*7bc0*/  BAR.SYNC.DEFER_BLOCKING 0x1, 0x80 ;  /* 0x0042000000007b1d */ /* 0x000fe20000010000 */
[----:B------:R-:W-:Y:S01]  /*7bd0*/  ISETP.NE.AND P1, PT, R104, RZ, PT ;  /* 0x000000ff6800720c */ /* 0x000fe20003f25270 */
[----:B------:R-:W-:Y:S01]  /*7be0*/  UISETP.NE.AND UP0, UPT, UR53, URZ, UPT ;  /* 0x000000ff3500728c */ /* 0x000fe2000bf05270 */
[----:B------:R-:W-:Y:S11]  /*7bf0*/  LEA R3, R47, UR49, 0x3 ;  /* 0x000000312f037c11 */ /* 0x000ff6000f8e18ff */
[----:B------:R-:W-:Y:S01]  /*7c00*/  @P1 SHF.L.U32 R4, R83, 0x1f, RZ ;  /* 0x0000001f53041819 */ /* 0x000fe200000006ff */
[----:B------:R-:W-:Y:S06]  /*7c10*/  BRA.U !UP0, `(.L_x_124) ;  /* 0x0000000108247547 */ /* 0x000fec000b800000 */
[----:B------:R-:W3:Y:S01]  /*7c20*/  S2R R0, SR_CgaCtaId ;  /* 0x0000000000007919 */ /* 0x000ee20000008800 */
[----:B------:R-:W-:Y:S01]  /*7c30*/  IMAD.U32 R2, RZ, RZ, UR50 ;  /* 0x00000032ff027e24 */ /* 0x000fe2000f8e00ff */
[----:B------:R-:W-:Y:S04]  /*7c40*/  UIADD3 UR4, UPT, UPT, UR50, 0x1, URZ ;  /* 0x0000000132047890 */ /* 0x000fe8000fffe0ff */
[----:B------:R-:W-:Y:S01]  /*7c50*/  @P1 LEA R2, R2, UR49, 0x3 ;  /* 0x0000003102021c11 */ /* 0x000fe2000f8e18ff */
[----:B------:R-:W-:Y:S04]  /*7c60*/  UISETP.NE.AND UP0, UPT, UR4, 0x4, UPT ;  /* 0x000000040400788c */ /* 0x000fe8000bf05270 */
[----:B------:R-:W-:Y:S01]  /*7c70*/  @P1 VIADD R5, R2, 0x120 ;  /* 0x0000012002051836 */ /* 0x000fe20000000000 */
[----:B------:R-:W-:Y:S04]  /*7c80*/  USEL UR50, UR4, URZ, UP0 ;  /* 0x000000ff04327287 */ /* 0x000fe80008000000 */
[----:B---3--:R-:W-:Y:S04]  /*7c90*/  @P1 PRMT R0, R0, 0x654, R5 ;  /* 0x0000065400001816 */ /* 0x008fe80000000005 */
[----:B------:R3:W-:Y:S04]  /*7ca0*/  @P1 SYNCS.ARRIVE.TRANS64.RED.A1T0 RZ, [R0+URZ], RZ ;  /* 0x000000ff00ff19a7 */ /* 0x0007e800081004ff */
.L_x_124:
[----:B------:R-:W4:Y:S01]  /*7cb0*/  @P1 SYNCS.PHASECHK.TRANS64.TRYWAIT P0, [R3+URZ+0x100], R4 ;  /* 0x00010004030015a7 */ /* 0x000f2200080011ff */
[----:B------:R-:W-:Y:S01]  /*7cc0*/  BSSY B1, `(.L_x_125) ;  /* 0x0000016000017945 */ /* 0x000fe20003800000 */
[----:B----4-:R-:W-:Y:S03]  /*7cd0*/  @P1 SEL R46, RZ, 0x1, !P0 ;  /* 0x00000001ff2e1807 */ /* 0x010fe60004000000 */
[----:B------:R-:W-:Y:S05]  /*7ce0*/  @!P1 BRA `(.L_x_126) ;  /* 0x00000000004c9947 */ /* 0x000fea0003800000 */
[----:B------:R-:W-:Y:S01]  /*7cf0*/  ISETP.NE.AND P0, PT, R46, RZ, PT ;  /* 0x000000ff2e00720c */ /* 0x000fe20003f05270 */
[----:B------:R-:W-:Y:S01]  /*7d00*/  BSSY B0, `(.L_x_127) ;  /* 0x000000b000007945 */ /* 0x000fe20003800000 */
[----:B------:R-:W-:Y:S11]  /*7d10*/  ISETP.NE.AND P1, PT, R68, RZ, PT ;  /* 0x000000ff4400720c */ /* 0x000ff60003f25270 */
[----:B------:R-:W-:Y:S02]  /*7d20*/  @!UPT UIADD3 URZ, UPT, UPT, URZ, URZ, URZ ;  /* 0x000000fffffff290 */ /* 0x000fe4000fffe0ff */
[C---:B------:R-:W-:Y:S01]  /*7d30*/  @P1 IMAD R6, R47.reuse, 0x2000, R84 ;  /* 0x000020002f061824 */ /* 0x040fe200078e0254 */
[C---:B------:R-:W-:Y:S01]  /*7d40*/  @P1 LEA R4, R47.reuse, R98, 0xd ;  /* 0x000000622f041211 */ /* 0x040fe200078e68ff */
[C---:B------:R-:W-:Y:S02]  /*7d50*/  @P1 IMAD R5, R47.reuse, 0x2000, R100 ;  /* 0x000020002f051824 */ /* 0x040fe400078e0264 */
[----:B------:R-:W-:Y:S01]  /*7d60*/  @P1 IMAD R2, R47, 0x2000, R106 ;  /* 0x000020002f021824 */ /* 0x000fe200078e026a */
[----:B------:R-:W-:Y:S06]  /*7d70*/  @P0 BRA `(.L_x_128) ;  /* 0x00000000000c0947 */ /* 0x000fec0003800000 */
[----:B---3--:R-:W-:Y:S04]  /*7d80*/  SHF.L.U32 R0, R83, 0x1f, RZ ;  /* 0x0000001f53007819 */ /* 0x008fe800000006ff */
[----:B------:R-:W3:Y:S02]  /*7d90*/  SYNCS.PHASECHK.TRANS64.TRYWAIT P0, [R3+URZ+0x100], R0 ;  /* 0x00010000030075a7 */ /* 0x000ee400080011ff */
[----:B---3--:R-:W-:Y:S05]  /*7da0*/  @!P0 BRA `(.L_x_129) ;  /* 0x0000003400888947 */ /* 0x008fea0003800000 */
.L_x_128:
[----:B------:R-:W-:Y:S05]  /*7db0*/  BSYNC B0 ;  /* 0x0000000000007941 */ /* 0x000fea0003800000 */
.L_x_127:
[----:B------:R-:W-:Y:S02]  /*7dc0*/  ISETP.NE.AND P0, PT, R68, RZ, PT ;  /* 0x000000ff4400720c */ /* 0x000fe40003f05270 */
[----:B------:R-:W-:Y:S11]  /*7dd0*/  IADD3 R47, PT, PT, R47, 0x1, RZ ;  /* 0x000000012f2f7810 */ /* 0x000ff60007ffe0ff */
[----:B------:R4:W1:Y:S04]  /*7de0*/  @P0 LDS.128 R48, [R6] ;  /* 0x0000000006300984 */ /* 0x0008680000000c00 */
[----:B------:R4:W1:Y:S04]  /*7df0*/  @P0 LDS.128 R56, [R5+0x10] ;  /* 0x0000100005380984 */ /* 0x0008680000000c00 */
[----:B------:R4:W1:Y:S04]  /*7e00*/  @P0 LDS.128 R64, [R4+0x20] ;  /* 0x0000200004400984 */ /* 0x0008680000000c00 */
[----:B------:R4:W1:Y:S02]  /*7e10*/  @P0 LDS.128 R72, [R2+0x30] ;  /* 0x0000300002480984 */ /* 0x0008640000000c00 */
.L_x_126:
[----:B------:R-:W-:Y:S05]  /*7e20*/  BSYNC B1 ;  /* 0x0000000000017941 */ /* 0x000fea0003800000 */
.L_x_125:
[----:B---3--:R-:W-:Y:S05]  /*7e30*/  VIADD R3, R39, 0x20 ;  /* 0x0000002027037836 */ /* 0x008fea0000000000 */
[----:B------:R-:W-:Y:S04]  /*7e40*/  SHF.R.U32.HI R3, RZ, 0x15, R3 ;  /* 0x00000015ff037819 */ /* 0x000fe80000011603 */
[----:B------:R-:W-:Y:S11]  /*7e50*/  LOP3.LUT P0, RZ, R3, 0x3, R88, 0x48, !PT ;  /* 0x0000000303ff7812 */ /* 0x000ff60007804858 */
[----:B------:R-:W-:Y:S02]  /*7e60*/  @!UPT UIADD3 URZ, UPT, UPT, URZ, URZ, URZ ;  /* 0x000000fffffff290 */ /* 0x000fe4000fffe0ff */
[----:B------:R-:W-:Y:S05]  /*7e70*/  @!P0 BRA `(.L_x_130) ;  /* 0x0000000000408947 */ /* 0x000fea0003800000 */
[----:B------:R-:W3:Y:S01]  /*7e80*/  LDCU.64 UR8, c[0x4][0x70] ;  /* 0x01000e00ff0877ac */ /* 0x000ee20008000a00 */
[----:B------:R-:W-:Y:S01]  /*7e90*/  MOV R3, 0x0 ;  /* 0x0000000000037802 */ /* 0x000fe20000000f00 */
[----:B------:R-:W-:Y:S02]  /*7ea0*/  HFMA2 R12, -RZ, RZ, 0, 5.9604644775390625e-08 ;  /* 0x00000001ff0c7431 */ /* 0x000fe400000001ff */
[----:B------:R-:W-:Y:S02]  /*7eb0*/  IMAD.MOV.U32 R8, RZ, RZ, 0x192 ;  /* 0x00000192ff087424 */ /* 0x000fe400078e00ff */
[----:B------:R-:W-:Y:S01]  /*7ec0*/  IMAD.MOV.U32 R13, RZ, RZ, RZ ;  /* 0x000000ffff0d7224 */ /* 0x000fe200078e00ff */
[----:B------:R-:W5:Y:S01]  /*7ed0*/  LDCU.64 UR6, c[0x4][0x78] ;  /* 0x01000f00ff0677ac */ /* 0x000f620008000a00 */
[----:B----4-:R-:W4:Y:S01]  /*7ee0*/  LDC.64 R2, c[0x4][R3] ;  /* 0x0100000003027b82 */ /* 0x010f220000000a00 */
[----:B------:R-:W2:Y:S01]  /*7ef0*/  LDCU.64 UR4, c[0x4][0x10] ;  /* 0x01000200ff0477ac */ /* 0x000ea20008000a00 */
[----:B---3--:R-:W-:Y:S01]  /*7f00*/  MOV R5, UR9 ;  /* 0x0000000900057c02 */ /* 0x008fe20008000f00 */
[----:B------:R-:W-:Y:S01]  /*7f10*/  IMAD.U32 R4, RZ, RZ, UR8 ;  /* 0x00000008ff047e24 */ /* 0x000fe2000f8e00ff */
[----:B-----5:R-:W-:Y:S01]  /*7f20*/  MOV R7, UR7 ;  /* 0x0000000700077c02 */ /* 0x020fe20008000f00 */
[----:B------:R-:W-:Y:S01]  /*7f30*/  IMAD.U32 R6, RZ, RZ, UR6 ;  /* 0x00000006ff067e24 */ /* 0x000fe2000f8e00ff */
[----:B--2---:R-:W-:Y:S01]  /*7f40*/  MOV R11, UR5 ;  /* 0x00000005000b7c02 */ /* 0x004fe20008000f00 */
[----:B------:R-:W-:Y:S02]  /*7f50*/  IMAD.U32 R10, RZ, RZ, UR4 ;  /* 0x00000004ff0a7e24 */ /* 0x000fe4000f8e00ff */
[----:B------:R-:W-:Y:S07]  /*7f60*/  LEPC R20, `(.L_x_130) ;  /* 0x000000001014794e */ /* 0x000fee0000000000 */
[----:B-1--4-:R-:W-:Y:S05]  /*7f70*/  CALL.ABS.NOINC R2 ;  /* 0x0000000002007343 */ /* 0x012fea0003c00000 */
.L_x_130:
[----:B------:R-:W-:Y:S05]  /*7f80*/  WARPSYNC.ALL ;  /* 0x0000000000007948 */ /* 0x000fea0003800000 */
[----:B------:R-:W-:Y:S01]  /*7f90*/  R2UR UR4, R39 ;  /* 0x00000000270472ca */ /* 0x000fe200000e0000 */
[--C-:B-1----:R-:W-:Y:S01]  /*7fa0*/  HADD2.F32 R40, -RZ, R48.reuse.H0_H0 ;  /* 0x20000030ff287230 */ /* 0x102fe20000004100 */
[----:B------:R-:W1:Y:S01]  /*7fb0*/  S2R R107, SR_CgaCtaId ;  /* 0x00000000006b7919 */ /* 0x000e620000008800 */
[----:B------:R-:W-:Y:S01]  /*7fc0*/  HADD2.F32 R43, -RZ, R48.H1_H1 ;  /* 0x30000030ff2b7230 */ /* 0x000fe20000004100 */
[----:B------:R-:W-:Y:S01]  /*7fd0*/  ISETP.NE.AND P6, PT, R104, RZ, PT ;  /* 0x000000ff6800720c */ /* 0x000fe20003fc5270 */
[----:B------:R-:W-:Y:S01]  /*7fe0*/  HADD2.F32 R42, -RZ, R49.H1_H1 ;  /* 0x30000031ff2a7230 */ /* 0x000fe20000004100 */
[----:B------:R-:W-:Y:S01]  /*7ff0*/  ISETP.NE.AND P0, PT, R86, RZ, PT ;  /* 0x000000ff5600720c */ /* 0x000fe20003f05270 */
[--C-:B------:R-:W-:Y:S01]  /*8000*/  HADD2.F32 R44, -RZ, R50.reuse.H1_H1 ;  /* 0x30000032ff2c7230 */ /* 0x100fe20000004100 */
[----:B------:R-:W-:Y:S01]  /*8010*/  MOV R69, UR50 ;  /* 0x0000003200457c02 */ /* 0x000fe20008000f00 */
[----:B------:R-:W-:Y:S01]  /*8020*/  HADD2.F32 R45, -RZ, R59.H0_H0 ;  /* 0x2000003bff2d7230 */ /* 0x000fe20000004100 */
[----:B------:R-:W-:Y:S01]  /*8030*/  BSSY.RECONVERGENT B0, `(.L_x_131) ;  /* 0x0000089000007945 */ /* 0x000fe20003800200 */
[----:B------:R-:W-:Y:S02]  /*8040*/  LEA R70, R47, UR49, 0x3 ;  /* 0x000000312f467c11 */ /* 0x000fe4000f8e18ff */
[----:B----4-:R-:W3:Y:S04]  /*8050*/  LDTM.x32 R4, tmem[UR4+0x20] ;  /* 0x00002004000479ee */ /* 0x010ee800082c0000 */
[----:B------:R-:W-:Y:S04]  /*8060*/  @P6 LEA R69, R69, UR49, 0x3 ;  /* 0x0000003145456c11 */ /* 0x000fe8000f8e18ff */
[----:B------:R-:W-:Y:S02]  /*8070*/  @P6 IADD3 R112, PT, PT, R69, 0x120, RZ ;  /* 0x0000012045706810 */ /* 0x000fe40007ffe0ff */
[----:B------:R-:W-:Y:S01]  /*8080*/  @P6 SHF.L.U32 R69, R83, 0x1f, RZ ;  /* 0x0000001f53456819 */ /* 0x000fe200000006ff */
[C---:B---3--:R-:W-:Y:S01]  /*8090*/  FMUL R0, R38.reuse, R4 ;  /* 0x0000000426007220 */ /* 0x048fe20000400000 */
[C---:B------:R-:W-:Y:S01]  /*80a0*/  FMUL R2, R38.reuse, R5 ;  /* 0x0000000526027220 */ /* 0x040fe20000400000 */
[C---:B------:R-:W-:Y:S01]  /*80b0*/  FMUL R3, R38.reuse, R6 ;  /* 0x0000000626037220 */ /* 0x040fe20000400000 */
[C---:B------:R-:W-:Y:S01]  /*80c0*/  FMUL R7, R38.reuse, R7 ;  /* 0x0000000726077220 */ /* 0x040fe20000400000 */
[C---:B------:R-:W-:Y:S01]  /*80d0*/  FFMA R0, R41.reuse, R40, R0 ;  /* 0x0000002829007223 */ /* 0x040fe20000000000 */
[----:B------:R-:W-:Y:S02]  /*80e0*/  HADD2.F32 R40, -RZ, R49.H0_H0 ;  /* 0x20000031ff287230 */ /* 0x000fe40000004100 */
[C---:B------:R-:W-:Y:S01]  /*80f0*/  FFMA R2, R41.reuse, R43, R2 ;  /* 0x0000002b29027223 */ /* 0x040fe20000000002 */
[C---:B------:R-:W-:Y:S01]  /*8100*/  FMUL R4, R38.reuse, R8 ;  /* 0x0000000826047220 */ /* 0x040fe20000400000 */
[--C-:B------:R-:W-:Y:S02]  /*8110*/  HADD2.F32 R43, -RZ, R51.reuse.H0_H0 ;  /* 0x20000033ff2b7230 */ /* 0x100fe40000004100 */
[----:B------:R-:W-:Y:S01]  /*8120*/  FMUL R5, R38, R9 ;  /* 0x0000000926057220 */ /* 0x000fe20000400000 */
[C---:B------:R-:W-:Y:S01]  /*8130*/  FFMA R3, R41.reuse, R40, R3 ;  /* 0x0000002829037223 */ /* 0x040fe20000000003 */
[----:B------:R-:W-:Y:S01]  /*8140*/  HADD2.F32 R40, -RZ, R50.H0_H0 ;  /* 0x20000032ff287230 */ /* 0x000fe20000004100 */
[----:B------:R-:W-:Y:S01]  /*8150*/  F2FP.F16.F32.PACK_AB R52, R2, R0 ;  /* 0x000000000234723e */ /* 0x000fe200000000ff */
[C---:B------:R-:W-:Y:S01]  /*8160*/  FFMA R7, R41.reuse, R42, R7 ;  /* 0x0000002a29077223 */ /* 0x040fe20000000007 */
[----:B------:R-:W-:Y:S02]  /*8170*/  HADD2.F32 R42, -RZ, R51.H1_H1 ;  /* 0x30000033ff2a7230 */ /* 0x000fe40000004100 */
[C---:B------:R-:W-:Y:S01]  /*8180*/  FMUL R6, R38.reuse, R10 ;  /* 0x0000000a26067220 */ /* 0x040fe20000400000 */
[C---:B------:R-:W-:Y:S01]  /*8190*/  FFMA R4, R41.reuse, R40, R4 ;  /* 0x0000002829047223 */ /* 0x040fe20000000004 */
[----:B------:R-:W-:Y:S01]  /*81a0*/  FFMA R5, R41, R44, R5 ;  /* 0x0000002c29057223 */ /* 0x000fe20000000005 */
[----:B------:R-:W-:Y:S01]  /*81b0*/  F2FP.F16.F32.PACK_AB R53, R7, R3 ;  /* 0x000000030735723e */ /* 0x000fe200000000ff */
[----:B------:R-:W-:Y:S01]  /*81c0*/  FFMA R6, R41, R43, R6 ;  /* 0x0000002b29067223 */ /* 0x000fe20000000006 */
[C---:B------:R-:W-:Y:S01]  /*81d0*/  FMUL R11, R38.reuse, R11 ;  /* 0x0000000b260b7220 */ /* 0x040fe20000400000 */
[--C-:B------:R-:W-:Y:S01]  /*81e0*/  HADD2.F32 R40, -RZ, R56.reuse.H0_H0 ;  /* 0x20000038ff287230 */ /* 0x100fe20000004100 */
        /* <DEDUP_REMOVED lines=12> */
[----:B------:R3:W-:Y:S01]  /*82b0*/  STS.128 [R84+0x2000], R52 ;  /* 0x0020003454007388 */ /* 0x0007e20000000c00 */
[----:B------:R-:W-:Y:S01]  /*82c0*/  F2FP.F16.F32.PACK_AB R60, R9, R8 ;  /* 0x00000008093c723e */ /* 0x000fe200000000ff */
[C---:B------:R-:W-:Y:S01]  /*82d0*/  FFMA R10, R41.reuse, R43, R10 ;  /* 0x0000002b290a7223 */ /* 0x040fe2000000000a */
[--C-:B------:R-:W-:Y:S02]  /*82e0*/  HADD2.F32 R43, -RZ, R58.reuse.H0_H0 ;  /* 0x2000003aff2b7230 */ /* 0x100fe40000004100 */
[----:B------:R-:W-:Y:S01]  /*82f0*/  FFMA R15, R41, R40, R15 ;  /* 0x00000028290f7223 */ /* 0x000fe2000000000f */
[C---:B------:R-:W-:Y:S01]  /*8300*/  FMUL R12, R38.reuse, R16 ;  /* 0x00000010260c7220 */ /* 0x040fe20000400000 */
[----:B------:R-:W-:Y:S02]  /*8310*/  HADD2.F32 R42, -RZ, R58.H1_H1 ;  /* 0x3000003aff2a7230 */ /* 0x000fe40000004100 */
[C---:B------:R-:W-:Y:S01]  /*8320*/  FMUL R13, R38.reuse, R17 ;  /* 0x00000011260d7220 */ /* 0x040fe20000400000 */
[C---:B------:R-:W-:Y:S01]  /*8330*/  FMUL R14, R38.reuse, R18 ;  /* 0x00000012260e7220 */ /* 0x040fe20000400000 */
[----:B------:R-:W-:Y:S01]  /*8340*/  F2FP.F16.F32.PACK_AB R61, R15, R10 ;  /* 0x0000000a0f3d723e */ /* 0x000fe200000000ff */
[C---:B------:R-:W-:Y:S01]  /*8350*/  FFMA R12, R41.reuse, R43, R12 ;  /* 0x0000002b290c7223 */ /* 0x040fe2000000000c */
[----:B------:R-:W-:Y:S02]  /*8360*/  HADD2.F32 R40, -RZ, R59.H1_H1 ;  /* 0x3000003bff287230 */ /* 0x000fe40000004100 */
[C---:B------:R-:W-:Y:S01]  /*8370*/  FFMA R13, R41.reuse, R42, R13 ;  /* 0x0000002a290d7223 */ /* 0x040fe2000000000d */
[C---:B------:R-:W-:Y:S01]  /*8380*/  FMUL R19, R38.reuse, R19 ;  /* 0x0000001326137220 */ /* 0x040fe20000400000 */
[--C-:B------:R-:W-:Y:S02]  /*8390*/  HADD2.F32 R43, -RZ, R64.reuse.H0_H0 ;  /* 0x20000040ff2b7230 */ /* 0x100fe40000004100 */
[C---:B------:R-:W-:Y:S01]  /*83a0*/  FMUL R16, R38.reuse, R20 ;  /* 0x0000001426107220 */ /* 0x040fe20000400000 */
[----:B------:R-:W-:Y:S02]  /*83b0*/  HADD2.F32 R42, -RZ, R64.H1_H1 ;  /* 0x30000040ff2a7230 */ /* 0x000fe40000004100 */
[C---:B------:R-:W-:Y:S01]  /*83c0*/  FMUL R17, R38.reuse, R21 ;  /* 0x0000001526117220 */ /* 0x040fe20000400000 */
[C---:B------:R-:W-:Y:S01]  /*83d0*/  FFMA R14, R41.reuse, R45, R14 ;  /* 0x0000002d290e7223 */ /* 0x040fe2000000000e */
[C---:B------:R-:W-:Y:S01]  /*83e0*/  FFMA R19, R41.reuse, R40, R19 ;  /* 0x0000002829137223 */ /* 0x040fe20000000013 */
[--C-:B------:R-:W-:Y:S02]  /*83f0*/  HADD2.F32 R45, -RZ, R65.reuse.H0_H0 ;  /* 0x20000041ff2d7230 */ /* 0x100fe40000004100 */
[C---:B------:R-:W-:Y:S01]  /*8400*/  FFMA R16, R41.reuse, R43, R16 ;  /* 0x0000002b29107223 */ /* 0x040fe20000000010 */
[C---:B------:R-:W-:Y:S01]  /*8410*/  FMUL R18, R38.reuse, R22 ;  /* 0x0000001626127220 */ /* 0x040fe20000400000 */
[----:B------:R-:W-:Y:S02]  /*8420*/  HADD2.F32 R40, -RZ, R65.H1_H1 ;  /* 0x30000041ff287230 */ /* 0x000fe40000004100 */
[C---:B------:R-:W-:Y:S01]  /*8430*/  FFMA R17, R41.reuse, R42, R17 ;  /* 0x0000002a29117223 */ /* 0x040fe20000000011 */
[C---:B------:R-:W-:Y:S01]  /*8440*/  FMUL R23, R38.reuse, R23 ;  /* 0x0000001726177220 */ /* 0x040fe20000400000 */
[--C-:B------:R-:W-:Y:S02]  /*8450*/  HADD2.F32 R42, -RZ, R66.reuse.H0_H0 ;  /* 0x20000042ff2a7230 */ /* 0x100fe40000004100 */
[C---:B------:R-:W-:Y:S01]  /*8460*/  FMUL R20, R38.reuse, R24 ;  /* 0x0000001826147220 */ /* 0x040fe20000400000 */
[C---:B------:R-:W-:Y:S01]  /*8470*/  FFMA R18, R41.reuse, R45, R18 ;  /* 0x0000002d29127223 */ /* 0x040fe20000000012 */
        /* <DEDUP_REMOVED lines=11> */
[----:B------:R-:W-:Y:S01]  /*8530*/  FFMA R27, R41, R42, R27 ;  /* 0x0000002a291b7223 */ /* 0x000fe2000000001b */
[C---:B------:R-:W-:Y:S01]  /*8540*/  FMUL R24, R38.reuse, R28 ;  /* 0x0000001c26187220 */ /* 0x040fe20000400000 */
[----:B------:R-:W-:Y:S02]  /*8550*/  HADD2.F32 R42, -RZ, R72.H1_H1 ;  /* 0x30000048ff2a7230 */ /* 0x000fe40000004100 */
[C---:B------:R-:W-:Y:S01]  /*8560*/  FMUL R25, R38.reuse, R29 ;  /* 0x0000001d26197220 */ /* 0x040fe20000400000 */
[--C-:B------:R-:W-:Y:S02]  /*8570*/  HADD2.F32 R43, -RZ, R73.reuse.H0_H0 ;  /* 0x20000049ff2b7230 */ /* 0x100fe40000004100 */
[C---:B------:R-:W-:Y:S01]  /*8580*/  FMUL R26, R38.reuse, R30 ;  /* 0x0000001e261a7220 */ /* 0x040fe20000400000 */
[----:B------:R-:W-:Y:S01]  /*8590*/  F2FP.F16.F32.PACK_AB R62, R13, R12 ;  /* 0x0000000c0d3e723e */ /* 0x000fe200000000ff */
[----:B------:R-:W-:Y:S01]  /*85a0*/  FFMA R24, R41, R40, R24 ;  /* 0x0000002829187223 */ /* 0x000fe20000000018 */
[----:B------:R-:W-:Y:S01]  /*85b0*/  F2FP.F16.F32.PACK_AB R63, R19, R14 ;  /* 0x0000000e133f723e */ /* 0x000fe200000000ff */
[C---:B------:R-:W-:Y:S01]  /*85c0*/  FFMA R25, R41.reuse, R42, R25 ;  /* 0x0000002a29197223 */ /* 0x040fe20000000019 */
[C---:B------:R-:W-:Y:S01]  /*85d0*/  FFMA R26, R41.reuse, R43, R26 ;  /* 0x0000002b291a7223 */ /* 0x040fe2000000001a */
[----:B------:R-:W-:Y:S02]  /*85e0*/  HADD2.F32 R40, -RZ, R73.H1_H1 ;  /* 0x30000049ff287230 */ /* 0x000fe40000004100 */
[C---:B------:R-:W-:Y:S01]  /*85f0*/  FMUL R31, R38.reuse, R31 ;  /* 0x0000001f261f7220 */ /* 0x040fe20000400000 */
[----:B------:R4:W-:Y:S01]  /*8600*/  STS.128 [R100+0x2010], R60 ;  /* 0x0020103c64007388 */ /* 0x0009e20000000c00 */
[--C-:B------:R-:W-:Y:S02]  /*8610*/  HADD2.F32 R43, -RZ, R74.reuse.H0_H0 ;  /* 0x2000004aff2b7230 */ /* 0x100fe40000004100 */
[C---:B------:R-:W-:Y:S01]  /*8620*/  FMUL R28, R38.reuse, R32 ;  /* 0x00000020261c7220 */ /* 0x040fe20000400000 */
[----:B------:R-:W-:Y:S02]  /*8630*/  HADD2.F32 R42, -RZ, R74.H1_H1 ;  /* 0x3000004aff2a7230 */ /* 0x000fe40000004100 */
[C---:B------:R-:W-:Y:S01]  /*8640*/  FMUL R29, R38.reuse, R33 ;  /* 0x00000021261d7220 */ /* 0x040fe20000400000 */
[--C-:B------:R-:W-:Y:S02]  /*8650*/  HADD2.F32 R45, -RZ, R75.reuse.H0_H0 ;  /* 0x2000004bff2d7230 */ /* 0x100fe40000004100 */
[C---:B------:R-:W-:Y:S01]  /*8660*/  FMUL R30, R38.reuse, R34 ;  /* 0x00000022261e7220 */ /* 0x040fe20000400000 */
[----:B------:R-:W-:Y:S02]  /*8670*/  HADD2.F32 R44, -RZ, R75.H1_H1 ;  /* 0x3000004bff2c7230 */ /* 0x000fe40000004100 */
[----:B------:R-:W-:Y:S01]  /*8680*/  FFMA R31, R41, R40, R31 ;  /* 0x00000028291f7223 */ /* 0x000fe2000000001f */
[----:B------:R-:W-:Y:S01]  /*8690*/  FMUL R35, R38, R35 ;  /* 0x0000002326237220 */ /* 0x000fe20000400000 */
[----:B---3--:R-:W-:Y:S01]  /*86a0*/  F2FP.F16.F32.PACK_AB R52, R17, R16 ;  /* 0x000000101134723e */ /* 0x008fe200000000ff */
        /* <DEDUP_REMOVED lines=11> */
[----:B------:R-:W-:Y:S02]  /*8760*/  F2FP.F16.F32.PACK_AB R111, R35, R30 ;  /* 0x0000001e236f723e */ /* 0x000fe400000000ff */
[----:B-1----:R-:W-:Y:S03]  /*8770*/  @P6 PRMT R112, R107, 0x654, R112 ;  /* 0x000006546b706816 */ /* 0x002fe60000000070 */
[----:B------:R4:W-:Y:S01]  /*8780*/  STS.128 [R106+0x2030], R108 ;  /* 0x0020306c6a007388 */ /* 0x0009e20000000c00 */
[----:B------:R-:W-:Y:S01]  /*8790*/  @!PT LDS RZ, [RZ] ;  /* 0x00000000fffff984 */ /* 0x000fe20000000800 */
[----:B------:R-:W-:Y:S01]  /*87a0*/  @!PT LDS RZ, [RZ] ;  /* 0x00000000fffff984 */ /* 0x000fe20000000800 */
[----:B------:R-:W-:Y:S01]  /*87b0*/  @!PT LDS RZ, [RZ] ;  /* 0x00000000fffff984 */ /* 0x000fe20000000800 */
[----:B------:R-:W-:Y:S01]  /*87c0*/  @!PT LDS RZ, [RZ] ;  /* 0x00000000fffff984 */ /* 0x000fe20000000800 */
[----:B------:R1:W-:Y:S07]  /*87d0*/  MEMBAR.ALL.CTA ;  /* 0x0000000000007992 */ /* 0x0003ee0000008000 */
[----:B-1----:R-:W1:Y:S02]  /*87e0*/  FENCE.VIEW.ASYNC.S ;  /* 0x00000000000073c6 */ /* 0x002e640000000000 */
[----:B-1----:R-:W-:Y:S06]  /*87f0*/  BAR.SYNC.DEFER_BLOCKING 0x1, 0x80 ;  /* 0x0042000000007b1d */ /* 0x002fec0000010000 */
[----:B------:R-:W-:Y:S05]  /*8800*/  @P0 BRA `(.L_x_132) ;  /* 0x00000000002c0947 */ /* 0x000fea0003800000 */
[----:B------:R-:W1:Y:S01]  /*8810*/  LDCU.64 UR6, c[0x0][0x348] ;  /* 0x00006900ff0677ac */ /* 0x000e620008000a00 */
[----:B------:R-:W-:Y:S02]  /*8820*/  R2UR UR10, R102 ;  /* 0x00000000660a72ca */ /* 0x000fe400000e0000 */
[----:B------:R-:W-:Y:S01]  /*8830*/  R2UR UR11, R99 ;  /* 0x00000000630b72ca */ /* 0x000fe200000e0000 */
[----:B------:R-:W-:Y:S01]  /*8840*/  UIADD3 UR9, UPT, UPT, UR41, 0x20, URZ ;  /* 0x0000002029097890 */ /* 0x000fe2000fffe0ff */
[----:B------:R-:W-:Y:S01]  /*8850*/  R2UR UR12, R101 ;  /* 0x00000000650c72ca */ /* 0x000fe200000e0000 */
[----:B------:R-:W-:Y:S02]  /*8860*/  UIADD3 UR8, UPT, UPT, UR49, 0x2200, URZ ;  /* 0x0000220031087890 */ /* 0x000fe4000fffe0ff */
[----:B-1----:R-:W-:Y:S04]  /*8870*/  UIADD3 UR4, UP0, UPT, UR6, 0x680, URZ ;  /* 0x0000068006047890 */ /* 0x002fe8000ff1e0ff */
[----:B------:R-:W-:Y:S09]  /*8880*/  UIADD3.X UR5, UPT, UPT, URZ, UR7, URZ, UP0, !UPT ;  /* 0x00000007ff057290 */ /* 0x000ff200087fe4ff */
[----:B------:R1:W-:Y:S01]  /*8890*/  UTMASTG.4D.IM2COL [UR8], [UR4] ;  /* 0x00000008040073b5 */ /* 0x0003e20008058000 */
[----:B------:R0:W-:Y:S01]  /*88a0*/  UTMACMDFLUSH ;  /* 0x00000000000079b7 */ /* 0x0001e20000000000 */
[----:B-1----:R-:W-:Y:S04]  /*88b0*/  DEPBAR.LE SB0, 0x1 ;  /* 0x000080400000791a */ /* 0x002fe80000000000 */
.L_x_132:
[----:B------:R-:W-:Y:S05]  /*88c0*/  BSYNC.RECONVERGENT B0 ;  /* 0x0000000000007941 */ /* 0x000fea0003800200 */
.L_x_131:
[----:B------:R-:W-:Y:S01]  /*88d0*/  BAR.SYNC.DEFER_BLOCKING 0x1, 0x80 ;  /* 0x0042000000007b1d */ /* 0x000fe20000010000 */
[----:B------:R-:W-:Y:S04]  /*88e0*/  UIADD3 UR4, UPT, UPT, UR50, 0x1, URZ ;  /* 0x0000000132047890 */ /* 0x000fe8000fffe0ff */
[----:B------:R-:W-:Y:S04]  /*88f0*/  UISETP.NE.AND UP0, UPT, UR4, 0x4, UPT ;  /* 0x000000040400788c */ /* 0x000fe8000bf05270 */
[----:B------:R-:W-:Y:S01]  /*8900*/  USEL UR40, UR4, URZ, UP0 ;  /* 0x000000ff04287287 */ /* 0x000fe20008000000 */
[----:B------:R1:W-:Y:S01]  /*8910*/  @P6 SYNCS.ARRIVE.TRANS64.RED.A1T0 RZ, [R112+URZ], RZ ;  /* 0x000000ff70ff69a7 */ /* 0x0003e200081004ff */
[----:B------:R-:W-:Y:S01]  /*8920*/  BSSY B1, `(.L_x_133) ;  /* 0x0000017000017945 */ /* 0x000fe20003800000 */
[----:B------:R-:W3:Y:S02]  /*8930*/  @P6 SYNCS.PHASECHK.TRANS64.TRYWAIT P0, [R70+URZ+0x100], R69 ;  /* 0x00010045460065a7 */ /* 0x000ee400080011ff */
[----:B---3--:R-:W-:Y:S01]  /*8940*/  @P6 SEL R46, RZ, 0x1, !P0 ;  /* 0x00000001ff2e6807 */ /* 0x008fe20004000000 */
[----:B-1----:R-:W-:Y:S06]  /*8950*/  @!P6 BRA `(.L_x_134) ;  /* 0x00000000004ce947 */ /* 0x002fec0003800000 */
        /* <DEDUP_REMOVED lines=9> */
[----:B------:R-:W-:Y:S04]  /*89f0*/  SHF.L.U32 R5, R83, 0x1f, RZ ;  /* 0x0000001f53057819 */ /* 0x000fe800000006ff */
[----:B------:R-:W1:Y:S02]  /*8a00*/  SYNCS.PHASECHK.TRANS64.TRYWAIT P0, [R70+URZ+0x100], R5 ;  /* 0x00010005460075a7 */ /* 0x000e6400080011ff */
[----:B-1----:R-:W-:Y:S05]  /*8a10*/  @!P0 BRA `(.L_x_137) ;  /* 0x0000002800808947 */ /* 0x002fea0003800000 */
.L_x_136:
[----:B------:R-:W-:Y:S05]  /*8a20*/  BSYNC B0 ;  /* 0x0000000000007941 */ /* 0x000fea0003800000 */
.L_x_135:
[----:B------:R-:W-:Y:S02]  /*8a30*/  ISETP.NE.AND P0, PT, R68, RZ, PT ;  /* 0x000000ff4400720c */ /* 0x000fe40003f05270 */
[----:B------:R-:W-:Y:S11]  /*8a40*/  IADD3 R47, PT, PT, R47, 0x1, RZ ;  /* 0x000000012f2f7810 */ /* 0x000ff60007ffe0ff */
[----:B------:R3:W1:Y:S04]  /*8a50*/  @P0 LDS.128 R48, [R4] ;  /* 0x0000000004300984 */ /* 0x0006680000000c00 */
[----:B------:R3:W1:Y:S04]  /*8a60*/  @P0 LDS.128 R56, [R3+0x10] ;  /* 0x0000100003380984 */ /* 0x0006680000000c00 */
[----:B------:R3:W1:Y:S04]  /*8a70*/  @P0 LDS.128 R64, [R2+0x20] ;  /* 0x0000200002400984 */ /* 0x0006680000000c00 */
[----:B------:R3:W1:Y:S02]  /*8a80*/  @P0 LDS.128 R72, [R0+0x30] ;  /* 0x0000300000480984 */ /* 0x0006640000000c00 */
.L_x_134:
[----:B------:R-:W-:Y:S05]  /*8a90*/  BSYNC B1 ;  /* 0x0000000000017941 */ /* 0x000fea0003800000 */
.L_x_133:
[----:B---3--:R-:W-:Y:S05]  /*8aa0*/  VIADD R3, R39, 0x40 ;  /* 0x0000004027037836 */ /* 0x008fea0000000000 */
[----:B------:R-:W-:Y:S04]  /*8ab0*/  SHF.R.U32.HI R3, RZ, 0x15, R3 ;  /* 0x00000015ff037819 */ /* 0x000fe80000011603 */
[----:B------:R-:W-:Y:S11]  /*8ac0*/  LOP3.LUT P0, RZ, R3, 0x3, R88, 0x48, !PT ;  /* 0x0000000303ff7812 */ /* 0x000ff60007804858 */
[----:B------:R-:W-:Y:S02]  /*8ad0*/  @!UPT UIADD3 URZ, UPT, UPT, URZ, URZ, URZ ;  /* 0x000000fffffff290 */ /* 0x000fe4000fffe0ff */
[----:B------:R-:W-:Y:S05]  /*8ae0*/  @!P0 BRA `(.L_x_138) ;  /* 0x0000000000408947 */ /* 0x000fea0003800000 */
[----:B------:R-:W1:Y:S01]  /*8af0*/  LDCU.64 UR8, c[0x4][0x70] ;  /* 0x01000e00ff0877ac */ /* 0x000e620008000a00 */
[----:B------:R-:W-:Y:S01]  /*8b00*/  MOV R3, 0x0 ;  /* 0x0000000000037802 */ /* 0x000fe20000000f00 */
[----:B------:R-:W-:Y:S02]  /*8b10*/  HFMA2 R12, -RZ, RZ, 0, 5.9604644775390625e-08 ;  /* 0x00000001ff0c7431 */ /* 0x000fe400000001ff */
[----:B------:R-:W-:Y:S02]  /*8b20*/  IMAD.MOV.U32 R8, RZ, RZ, 0x192 ;  /* 0x00000192ff087424 */ /* 0x000fe400078e00ff */
[----:B------:R-:W-:Y:S01]  /*8b30*/  IMAD.MOV.U32 R13, RZ, RZ, RZ ;  /* 0x000000ffff0d7224 */ /* 0x000fe200078e00ff */
[----:B------:R-:W3:Y:S01]  /*8b40*/  LDCU.64 UR6, c[0x4][0x78] ;  /* 0x01000f00ff0677ac */ /* 0x000ee20008000a00 */
[----:B------:R-:W2:Y:S01]  /*8b50*/  LDC.64 R2, c[0x4][R3] ;  /* 0x0100000003027b82 */ /* 0x000ea20000000a00 */
[----:B------:R-:W5:Y:S01]  /*8b60*/  LDCU.64 UR4, c[0x4][0x10] ;  /* 0x01000200ff0477ac */ /* 0x000f620008000a00 */
[----:B-1----:R-:W-:Y:S01]  /*8b70*/  MOV R5, UR9 ;  /* 0x0000000900057c02 */ /* 0x002fe20008000f00 */
[----:B------:R-:W-:Y:S01]  /*8b80*/  IMAD.U32 R4, RZ, RZ, UR8 ;  /* 0x00000008ff047e24 */ /* 0x000fe2000f8e00ff */
[----:B---3--:R-:W-:Y:S01]  /*8b90*/  MOV R7, UR7 ;  /* 0x0000000700077c02 */ /* 0x008fe20008000f00 */
[----:B------:R-:W-:Y:S01]  /*8ba0*/  IMAD.U32 R6, RZ, RZ, UR6 ;  /* 0x00000006ff067e24 */ /* 0x000fe2000f8e00ff */
[----:B-----5:R-:W-:Y:S01]  /*8bb0*/  MOV R11, UR5 ;  /* 0x00000005000b7c02 */ /* 0x020fe20008000f00 */
[----:B------:R-:W-:Y:S02]  /*8bc0*/  IMAD.U32 R10, RZ, RZ, UR4 ;  /* 0x00000004ff0a7e24 */ /* 0x000fe4000f8e00ff */
[----:B------:R-:W-:Y:S07]  /*8bd0*/  LEPC R20, `(.L_x_138) ;  /* 0x000000001014794e */ /* 0x000fee0000000000 */
[----:B--2-4-:R-:W-:Y:S05]  /*8be0*/  CALL.ABS.NOINC R2 ;  /* 0x0000000002007343 */ /* 0x014fea0003c00000 */
.L_x_138:
[----:B------:R-:W-:Y:S05]  /*8bf0*/  WARPSYNC.ALL ;  /* 0x0000000000007948 */ /* 0x000fea0003800000 */
[----:B------:R-:W-:Y:S01]  /*8c00*/  R2UR UR4, R39 ;  /* 0x00000000270472ca */ /* 0x000fe200000e0000 */
[--C-:B-1----:R-:W-:Y:S01]  /*8c10*/  HADD2.F32 R40, -RZ, R48.reuse.H0_H0 ;  /* 0x20000030ff287230 */ /* 0x102fe20000004100 */
[----:B------:R-:W-:Y:S01]  /*8c20*/  ISETP.NE.AND P6, PT, R104, RZ, PT ;  /* 0x000000ff6800720c */ /* 0x000fe20003fc5270 */
[----:B------:R-:W-:Y:S01]  /*8c30*/  HADD2.F32 R43, -RZ, R48.H1_H1 ;  /* 0x30000030ff2b7230 */ /* 0x000fe20000004100 */
[----:B------:R-:W-:Y:S01]  /*8c40*/  ISETP.NE.AND P0, PT, R86, RZ, PT ;  /* 0x000000ff5600720c */ /* 0x000fe20003f05270 */
[----:B------:R-:W-:Y:S01]  /*8c50*/  HADD2.F32 R42, -RZ, R49.H0_H0 ;  /* 0x20000031ff2a7230 */ /* 0x000fe20000004100 */
[----:B------:R-:W-:Y:S01]  /*8c60*/  MOV R69, UR40 ;  /* 0x0000002800457c02 */ /* 0x000fe20008000f00 */
[--C-:B------:R-:W-:Y:S01]  /*8c70*/  HADD2.F32 R45, -RZ, R51.reuse.H0_H0 ;  /* 0x20000033ff2d7230 */ /* 0x100fe20000004100 */
[----:B------:R-:W-:Y:S01]  /*8c80*/  BSSY.RECONVERGENT B0, `(.L_x_139) ;  /* 0x000008a000007945 */ /* 0x000fe20003800200 */
[----:B------:R-:W-:Y:S04]  /*8c90*/  HADD2.F32 R44, -RZ, R51.H1_H1 ;  /* 0x30000033ff2c7230 */ /* 0x000fe80000004100 */
[----:B------:R-:W1:Y:S02]  /*8ca0*/  LDTM.x32 R4, tmem[UR4+0x40] ;  /* 0x00004004000479ee */ /* 0x000e6400082c0000 */
[----:B------:R-:W-:Y:S02]  /*8cb0*/  @P6 LEA R69, R69, UR49, 0x3 ;  /* 0x0000003145456c11 */ /* 0x000fe4000f8e18ff */
[----:B------:R-:W-:Y:S02]  /*8cc0*/  @P6 SHF.L.U32 R112, R83, 0x1f, RZ ;  /* 0x0000001f53706819 */ /* 0x000fe400000006ff */
[----:B------:R-:W-:Y:S02]  /*8cd0*/  @P6 IADD3 R70, PT, PT, R69, 0x120, RZ ;  /* 0x0000012045466810 */ /* 0x000fe40007ffe0ff */
[----:B------:R-:W-:Y:S02]  /*8ce0*/  LEA R69, R47, UR49, 0x3 ;  /* 0x000000312f457c11 */ /* 0x000fe4000f8e18ff */
[----:B------:R-:W-:Y:S01]  /*8cf0*/  @P6 PRMT R70, R107, 0x654, R70 ;  /* 0x000006546b466816 */ /* 0x000fe20000000046 */
[C---:B-1----:R-:W-:Y:S01]  /*8d00*/  FMUL R0, R38.reuse, R4 ;  /* 0x0000000426007220 */ /* 0x042fe20000400000 */
[C---:B------:R-:W-:Y:S01]  /*8d10*/  FMUL R2, R38.reuse, R5 ;  /* 0x0000000526027220 */ /* 0x040fe20000400000 */
[C---:B------:R-:W-:Y:S01]  /*8d20*/  FMUL R3, R38.reuse, R6 ;  /* 0x0000000626037220 */ /* 0x040fe20000400000 */
[C---:B------:R-:W-:Y:S01]  /*8d30*/  FMUL R7, R38.reuse, R7 ;  /* 0x0000000726077220 */ /* 0x040fe20000400000 */
[C---:B------:R-:W-:Y:S01]  /*8d40*/  FFMA R0, R41.reuse, R40, R0 ;  /* 0x0000002829007223 */ /* 0x040fe20000000000 */
[----:B------:R-:W-:Y:S02]  /*8d50*/  HADD2.F32 R40, -RZ, R49.H1_H1 ;  /* 0x30000031ff287230 */ /* 0x000fe40000004100 */
[C---:B------:R-:W-:Y:S01]  /*8d60*/  FFMA R2, R41.reuse, R43, R2 ;  /* 0x0000002b29027223 */ /* 0x040fe20000000002 */
[C---:B------:R-:W-:Y:S01]  /*8d70*/  FFMA R3, R41.reuse, R42, R3 ;  /* 0x0000002a29037223 */ /* 0x040fe20000000003 */
[--C-:B------:R-:W-:Y:S02]  /*8d80*/  HADD2.F32 R43, -RZ, R50.reuse.H0_H0 ;  /* 0x20000032ff2b7230 */ /* 0x100fe40000004100 */
[----:B------:R-:W-:Y:S01]  /*8d90*/  FMUL R4, R38, R8 ;  /* 0x0000000826047220 */ /* 0x000fe20000400000 */
[----:B------:R-:W-:Y:S01]  /*8da0*/  HADD2.F32 R42, -RZ, R50.H1_H1 ;  /* 0x30000032ff2a7230 */ /* 0x000fe20000004100 */
[----:B----4-:R-:W-:Y:S01]  /*8db0*/  F2FP.F16.F32.PACK_AB R60, R2, R0 ;  /* 0x00000000023c723e */ /* 0x010fe200000000ff */
[C---:B------:R-:W-:Y:S01]  /*8dc0*/  FFMA R7, R41.reuse, R40, R7 ;  /* 0x0000002829077223 */ /* 0x040fe20000000007 */
[----:B------:R-:W-:Y:S01]  /*8dd0*/  FFMA R4, R41, R43, R4 ;  /* 0x0000002b29047223 */ /* 0x000fe20000000004 */
[C---:B------:R-:W-:Y:S01]  /*8de0*/  FMUL R5, R38.reuse, R9 ;  /* 0x0000000926057220 */ /* 0x040fe20000400000 */
[C---:B------:R-:W-:Y:S01]  /*8df0*/  FMUL R6, R38.reuse, R10 ;  /* 0x0000000a26067220 */ /* 0x040fe20000400000 */
[C---:B------:R-:W-:Y:S01]  /*8e00*/  FMUL R11, R38.reuse, R11 ;  /* 0x0000000b260b7220 */ /* 0x040fe20000400000 */
[--C-:B------:R-:W-:Y:S01]  /*8e10*/  HADD2.F32 R40, -RZ, R56.reuse.H0_H0 ;  /* 0x20000038ff287230 */ /* 0x100fe20000004100 */
[----:B------:R-:W-:Y:S01]  /*8e20*/  F2FP.F16.F32.PACK_AB R61, R7, R3 ;  /* 0x00000003073d723e */ /* 0x000fe200000000ff */
[C---:B------:R-:W-:Y:S01]  /*8e30*/  FFMA R5, R41.reuse, R42, R5 ;  /* 0x0000002a29057223 */ /* 0x040fe20000000005 */
[C---:B------:R-:W-:Y:S01]  /*8e40*/  FFMA R6, R41.reuse, R45, R6 ;  /* 0x0000002d29067223 */ /* 0x040fe20000000006 */
[----:B------:R-:W-:Y:S01]  /*8e50*/  FFMA R11, R41, R44, R11 ;  /* 0x0000002c290b7223 */ /* 0x000fe2000000000b */
[C---:B------:R-:W-:Y:S01]  /*8e60*/  FMUL R8, R38.reuse, R12 ;  /* 0x0000000c26087220 */ /* 0x040fe20000400000 */
[----:B------:R-:W-:Y:S01]  /*8e70*/  HADD2.F32 R42, -RZ, R56.H1_H1 ;  /* 0x30000038ff2a7230 */ /* 0x000fe20000004100 */
[----:B------:R-:W-:Y:S01]  /*8e80*/  F2FP.F16.F32.PACK_AB R62, R5, R4 ;  /* 0x00000004053e723e */ /* 0x000fe200000000ff */
[C---:B------:R-:W-:Y:S01]  /*8e90*/  FMUL R9, R38.reuse, R13 ;  /* 0x0000000d26097220 */ /* 0x040fe20000400000 */
[----:B------:R-:W-:Y:S01]  /*8ea0*/  F2FP.F16.F32.PACK_AB R63, R11, R6 ;  /* 0x000000060b3f723e */ /* 0x000fe200000000ff */
[C---:B------:R-:W-:Y:S01]  /*8eb0*/  FFMA R8, R41.reuse, R40, R8 ;  /* 0x0000002829087223 */ /* 0x040fe20000000008 */
[--C-:B------:R-:W-:Y:S02]  /*8ec0*/  HADD2.F32 R43, -RZ, R57.reuse.H0_H0 ;  /* 0x20000039ff2b7230 */ /* 0x100fe40000004100 */
[----:B------:R-:W-:Y:S01]  /*8ed0*/  FFMA R9, R41, R42, R9 ;  /* 0x0000002a29097223 */ /* 0x000fe20000000009 */
[C---:B------:R-:W-:Y:S01]  /*8ee0*/  FMUL R10, R38.reuse, R14 ;  /* 0x0000000e260a7220 */ /* 0x040fe20000400000 */
[----:B------:R1:W-:Y:S01]  /*8ef0*/  STS.128 [R84+0x4000], R60 ;  /* 0x0040003c54007388 */ /* 0x0003e20000000c00 */
[----:B------:R-:W-:Y:S02]  /*8f00*/  HADD2.F32 R40, -RZ, R57.H1_H1 ;  /* 0x30000039ff287230 */ /* 0x000fe40000004100 */
[C---:B------:R-:W-:Y:S01]  /*8f10*/  FMUL R15, R38.reuse, R15 ;  /* 0x0000000f260f7220 */ /* 0x040fe20000400000 */
        /* <DEDUP_REMOVED lines=14> */
[C---:B------:R-:W-:Y:S01]  /*9000*/  FMUL R16, R38.reuse, R20 ;  /* 0x0000001426107220 */ /* 0x040fe20000400000 */
[C---:B------:R-:W-:Y:S01]  /*9010*/  FFMA R14, R41.reuse, R43, R14 ;  /* 0x0000002b290e7223 */ /* 0x040fe2000000000e */
[--C-:B------:R-:W-:Y:S02]  /*9020*/  HADD2.F32 R43, -RZ, R64.reuse.H0_H0 ;  /* 0x20000040ff2b7230 */ /* 0x100fe40000004100 */
        /* <DEDUP_REMOVED lines=22> */
[----:B------:R-:W-:Y:S01]  /*9190*/  FFMA R27, R41, R42, R27 ;  /* 0x0000002a291b7223 */ /* 0x000fe2000000001b */
[--C-:B------:R-:W-:Y:S02]  /*91a0*/  HADD2.F32 R40, -RZ, R72.reuse.H0_H0 ;  /* 0x20000048ff287230 */ /* 0x100fe40000004100 */
        /* <DEDUP_REMOVED lines=22> */
[----:B-1----:R-:W-:Y:S01]  /*9310*/  F2FP.F16.F32.PACK_AB R60, R17, R16 ;  /* 0x00000010113c723e */ /* 0x002fe200000000ff */
        /* <DEDUP_REMOVED lines=32> */
.L_x_140:
[----:B------:R-:W-:Y:S05]  /*9520*/  BSYNC.RECONVERGENT B0 ;  /* 0x0000000000007941 */ /* 0x000fea0003800200 */
.L_x_139:
[----:B------:R-:W-:Y:S01]  /*9530*/  BAR.SYNC.DEFER_BLOCKING 0x1, 0x80 ;  /* 0x0042000000007b1d */ /* 0x000fe20000010000 */
[----:B------:R-:W-:Y:S04]  /*9540*/  UIADD3 UR4, UPT, UPT, UR40, 0x1, URZ ;  /* 0x0000000128047890 */ /* 0x000fe8000fffe0ff */
[----:B------:R-:W-:Y:S04]  /*9550*/  UISETP.NE.AND UP0, UPT, UR4, 0x4, UPT ;  /* 0x000000040400788c */ /* 0x000fe8000bf05270 */
[----:B------:R-:W-:Y:S01]  /*9560*/  USEL UR50, UR4, URZ, UP0 ;  /* 0x000000ff04327287 */ /* 0x000fe20008000000 */
[----:B------:R1:W-:Y:S01]  /*9570*/  @P6 SYNCS.ARRIVE.TRANS64.RED.A1T0 RZ, [R70+URZ], RZ ;  /* 0x000000ff46ff69a7 */ /* 0x0003e200081004ff */
[----:B------:R-:W-:Y:S01]  /*9580*/  BSSY B1, `(.L_x_141) ;  /* 0x0000017000017945 */ /* 0x000fe20003800000 */
[----:B------:R-:W4:Y:S02]  /*9590*/  @P6 SYNCS.PHASECHK.TRANS64.TRYWAIT P0, [R69+URZ+0x100], R112 ;  /* 0x00010070450065a7 */ /* 0x000f2400080011ff */
[----:B----4-:R-:W-:Y:S01]  /*95a0*/  @P6 SEL R46, RZ, 0x1, !P0 ;  /* 0x00000001ff2e6807 */ /* 0x010fe20004000000 */
        /* <DEDUP_REMOVED lines=13> */
.L_x_144:
[----:B------:R-:W-:Y:S05]  /*9680*/  BSYNC B0 ;  /* 0x0000000000007941 */ /* 0x000fea0003800000 */
.L_x_143:
[----:B------:R-:W-:Y:S11]  /*9690*/  ISETP.NE.AND P0, PT, R68, RZ, PT ;  /* 0x000000ff4400720c */ /* 0x000ff60003f05270 */
[----:B------:R-:W-:Y:S02]  /*96a0*/  @!UPT UIADD3 URZ, UPT, UPT, URZ, URZ, URZ ;  /* 0x000000fffffff290 */ /* 0x000fe4000fffe0ff */
[----:B------:R4:W1:Y:S04]  /*96b0*/  @P0 LDS.128 R48, [R3] ;  /* 0x0000000003300984 */ /* 0x0008680000000c00 */
[----:B------:R4:W1:Y:S04]  /*96c0*/  @P0 LDS.128 R56, [R2+0x10] ;  /* 0x0000100002380984 */ /* 0x0008680000000c00 */
[----:B------:R4:W1:Y:S04]  /*96d0*/  @P0 LDS.128 R64, [R0+0x20] ;  /* 0x0000200000400984 */ /* 0x0008680000000c00 */
[----:B------:R4:W1:Y:S02]  /*96e0*/  @P0 LDS.128 R72, [R47+0x30] ;  /* 0x000030002f480984 */ /* 0x0008640000000c00 */
.L_x_142:
[----:B------:R-:W-:Y:S05]  /*96f0*/  BSYNC B1 ;  /* 0x0000000000017941 */ /* 0x000fea0003800000 */
.L_x_141:
[----:B----4-:R-:W-:Y:S05]  /*9700*/  VIADD R3, R39, 0x60 ;  /* 0x0000006027037836 */ /* 0x010fea0000000000 */
[----:B------:R-:W-:Y:S04]  /*9710*/  SHF.R.U32.HI R3, RZ, 0x15, R3 ;  /* 0x00000015ff037819 */ /* 0x000fe80000011603 */
[----:B------:R-:W-:Y:S11]  /*9720*/  LOP3.LUT P0, RZ, R3, 0x3, R88, 0x48, !PT ;  /* 0x0000000303ff7812 */ /* 0x000ff60007804858 */
[----:B------:R-:W-:Y:S02]  /*9730*/  @!UPT UIADD3 URZ, UPT, UPT, URZ, URZ, URZ ;  /* 0x000000fffffff290 */ /* 0x000fe4000fffe0ff */
[----:B------:R-:W-:Y:S05]  /*9740*/  @!P0 BRA `(.L_x_146) ;  /* 0x0000000000408947 */ /* 0x000fea0003800000 */
[----:B------:R-:W4:Y:S01]  /*9750*/  LDCU.64 UR8, c[0x4][0x70] ;  /* 0x01000e00ff0877ac */ /* 0x000f220008000a00 */
[----:B------:R-:W-:Y:S01]  /*9760*/  MOV R3, 0x0 ;  /* 0x0000000000037802 */ /* 0x000fe20000000f00 */
[----:B------:R-:W-:Y:S02]  /*9770*/  HFMA2 R12, -RZ, RZ, 0, 5.9604644775390625e-08 ;  /* 0x00000001ff0c7431 */ /* 0x000fe400000001ff */
[----:B------:R-:W-:Y:S02]  /*9780*/  IMAD.MOV.U32 R8, RZ, RZ, 0x192 ;  /* 0x00000192ff087424 */ /* 0x000fe400078e00ff */
[----:B------:R-:W-:Y:S01]  /*9790*/  IMAD.MOV.U32 R13, RZ, RZ, RZ ;  /* 0x000000ffff0d7224 */ /* 0x000fe200078e00ff */
[----:B------:R-:W5:Y:S01]  /*97a0*/  LDCU.64 UR6, c[0x4][0x78] ;  /* 0x01000f00ff0677ac */ /* 0x000f620008000a00 */
[----:B------:R-:W2:Y:S01]  /*97b0*/  LDC.64 R2, c[0x4][R3] ;  /* 0x0100000003027b82 */ /* 0x000ea20000000a00 */
[----:B------:R-:W3:Y:S01]  /*97c0*/  LDCU.64 UR4, c[0x4][0x10] ;  /* 0x01000200ff0477ac */ /* 0x000ee20008000a00 */
[----:B----4-:R-:W-:Y:S01]  /*97d0*/  MOV R5, UR9 ;  /* 0x0000000900057c02 */ /* 0x010fe20008000f00 */
[----:B-1----:R-:W-:Y:S01]  /*97e0*/  IMAD.U32 R4, RZ, RZ, UR8 ;  /* 0x00000008ff047e24 */ /* 0x002fe2000f8e00ff */
[----:B-----5:R-:W-:Y:S01]  /*97f0*/  MOV R7, UR7 ;  /* 0x0000000700077c02 */ /* 0x020fe20008000f00 */
[----:B------:R-:W-:Y:S01]  /*9800*/  IMAD.U32 R6, RZ, RZ, UR6 ;  /* 0x00000006ff067e24 */ /* 0x000fe2000f8e00ff */
[----:B---3--:R-:W-:Y:S01]  /*9810*/  MOV R11, UR5 ;  /* 0x00000005000b7c02 */ /* 0x008fe20008000f00 */
[----:B------:R-:W-:Y:S02]  /*9820*/  IMAD.U32 R10, RZ, RZ, UR4 ;  /* 0x00000004ff0a7e24 */ /* 0x000fe4000f8e00ff */
[----:B------:R-:W-:Y:S07]  /*9830*/  LEPC R20, `(.L_x_146) ;  /* 0x000000001014794e */ /* 0x000fee0000000000 */
[----:B--2---:R-:W-:Y:S05]  /*9840*/  CALL.ABS.NOINC R2 ;  /* 0x0000000002007343 */ /* 0x004fea0003c00000 */
.L_x_146:
[----:B------:R-:W-:Y:S01]  /*9850*/  ISETP.NE.AND P0, PT, R86, RZ, PT ;  /* 0x000000ff5600720c */ /* 0x000fe20003f05270 */
[----:B------:R-:W-:Y:S05]  /*9860*/  WARPSYNC.ALL ;  /* 0x0000000000007948 */ /* 0x000fea0003800000 */
[----:B------:R-:W-:Y:S01]  /*9870*/  R2UR UR4, R39 ;  /* 0x00000000270472ca */ /* 0x000fe200000e0000 */
[--C-:B-1----:R-:W-:Y:S01]  /*9880*/  HADD2.F32 R40, -RZ, R48.reuse.H0_H0 ;  /* 0x20000030ff287230 */ /* 0x102fe20000004100 */
[----:B------:R-:W-:Y:S01]  /*9890*/  IADD3 R105, PT, PT, R105, 0x170, RZ ;  /* 0x0000017069697810 */ /* 0x000fe20007ffe0ff */
[----:B------:R-:W-:Y:S01]  /*98a0*/  HADD2.F32 R42, -RZ, R48.H1_H1 ;  /* 0x30000030ff2a7230 */ /* 0x000fe20000004100 */
[----:B------:R-:W-:Y:S01]  /*98b0*/  BSSY.RECONVERGENT B0, `(.L_x_147) ;  /* 0x000008a000007945 */ /* 0x000fe20003800200 */
[--C-:B------:R-:W-:Y:S01]  /*98c0*/  HADD2.F32 R43, -RZ, R49.reuse.H0_H0 ;  /* 0x20000031ff2b7230 */ /* 0x100fe20000004100 */
[----:B------:R-:W-:Y:S01]  /*98d0*/  LOP3.LUT R105, R105, 0xfefffff8, RZ, 0xc0, !PT ;  /* 0xfefffff869697812 */ /* 0x000fe200078ec0ff */
[----:B------:R-:W-:Y:S02]  /*98e0*/  HADD2.F32 R44, -RZ, R49.H1_H1 ;  /* 0x30000031ff2c7230 */ /* 0x000fe40000004100 */
[--C-:B------:R-:W-:Y:S02]  /*98f0*/  HADD2.F32 R45, -RZ, R50.reuse.H0_H0 ;  /* 0x20000032ff2d7230 */ /* 0x100fe40000004100 */
[----:B------:R-:W-:Y:S02]  /*9900*/  HADD2.F32 R46, -RZ, R50.H1_H1 ;  /* 0x30000032ff2e7230 */ /* 0x000fe40000004100 */
[----:B------:R-:W1:Y:S01]  /*9910*/  LDTM.x32 R4, tmem[UR4+0x60] ;  /* 0x00006004000479ee */ /* 0x000e6200082c0000 */
[----:B------:R-:W-:Y:S01]  /*9920*/  NOP ;  /* 0x0000000000007918 */ /* 0x000fe20000000000 */
[----:B-1----:R1:W-:Y:S01]  /*9930*/  SYNCS.ARRIVE.TRANS64.RED.A1T0 RZ, [R105+URZ], RZ ;  /* 0x000000ff69ff79a7 */ /* 0x0023e200081004ff */
[--C-:B------:R-:W-:Y:S02]  /*9940*/  HADD2.F32 R47, -RZ, R51.reuse.H0_H0 ;  /* 0x20000033ff2f7230 */ /* 0x100fe40000004100 */
[----:B------:R-:W-:Y:S02]  /*9950*/  HADD2.F32 R48, -RZ, R51.H1_H1 ;  /* 0x30000033ff307230 */ /* 0x000fe40000004100 */
[--C-:B------:R-:W-:Y:S02]  /*9960*/  HADD2.F32 R49, -RZ, R56.reuse.H0_H0 ;  /* 0x20000038ff317230 */ /* 0x100fe40000004100 */
[----:B------:R-:W-:Y:S02]  /*9970*/  HADD2.F32 R51, -RZ, R56.H1_H1 ;  /* 0x30000038ff337230 */ /* 0x000fe40000004100 */
[--C-:B------:R-:W-:Y:S02]  /*9980*/  HADD2.F32 R50, -RZ, R57.reuse.H0_H0 ;  /* 0x20000039ff327230 */ /* 0x100fe40000004100 */
[----:B---3--:R-:W-:Y:S02]  /*9990*/  HADD2.F32 R52, -RZ, R57.H1_H1 ;  /* 0x30000039ff347230 */ /* 0x008fe40000004100 */
[--C-:B------:R-:W-:Y:S02]  /*99a0*/  HADD2.F32 R53, -RZ, R58.reuse.H0_H0 ;  /* 0x2000003aff357230 */ /* 0x100fe40000004100 */
[----:B------:R-:W-:Y:S02]  /*99b0*/  HADD2.F32 R54, -RZ, R58.H1_H1 ;  /* 0x3000003aff367230 */ /* 0x000fe40000004100 */
[--C-:B------:R-:W-:Y:S02]  /*99c0*/  HADD2.F32 R55, -RZ, R59.reuse.H0_H0 ;  /* 0x2000003bff377230 */ /* 0x100fe40000004100 */
[----:B------:R-:W-:Y:S02]  /*99d0*/  HADD2.F32 R56, -RZ, R59.H1_H1 ;  /* 0x3000003bff387230 */ /* 0x000fe40000004100 */
[--C-:B------:R-:W-:Y:S02]  /*99e0*/  HADD2.F32 R57, -RZ, R64.reuse.H0_H0 ;  /* 0x20000040ff397230 */ /* 0x100fe40000004100 */
[C---:B------:R-:W-:Y:S01]  /*99f0*/  FMUL R4, R38.reuse, R4 ;  /* 0x0000000426047220 */ /* 0x040fe20000400000 */
[C---:B------:R-:W-:Y:S01]  /*9a00*/  FMUL R5, R38.reuse, R5 ;  /* 0x0000000526057220 */ /* 0x040fe20000400000 */
[C---:B------:R-:W-:Y:S01]  /*9a10*/  FMUL R6, R38.reuse, R6 ;  /* 0x0000000626067220 */ /* 0x040fe20000400000 */
[C---:B------:R-:W-:Y:S01]  /*9a20*/  FMUL R7, R38.reuse, R7 ;  /* 0x0000000726077220 */ /* 0x040fe20000400000 */
[C---:B------:R-:W-:Y:S01]  /*9a30*/  FFMA R4, R41.reuse, R40, R4 ;  /* 0x0000002829047223 */ /* 0x040fe20000000004 */
[C---:B------:R-:W-:Y:S01]  /*9a40*/  FFMA R5, R41.reuse, R42, R5 ;  /* 0x0000002a29057223 */ /* 0x040fe20000000005 */
[C---:B------:R-:W-:Y:S01]  /*9a50*/  FFMA R6, R41.reuse, R43, R6 ;  /* 0x0000002b29067223 */ /* 0x040fe20000000006 */
[----:B------:R-:W-:Y:S01]  /*9a60*/  FFMA R7, R41, R44, R7 ;  /* 0x0000002c29077223 */ /* 0x000fe20000000007 */
[C---:B------:R-:W-:Y:S01]  /*9a70*/  FMUL R8, R38.reuse, R8 ;  /* 0x0000000826087220 */ /* 0x040fe20000400000 */
[C---:B------:R-:W-:Y:S01]  /*9a80*/  FMUL R9, R38.reuse, R9 ;  /* 0x0000000926097220 */ /* 0x040fe20000400000 */
[----:B------:R-:W-:Y:S01]  /*9a90*/  F2FP.F16.F32.PACK_AB R108, R5, R4 ;  /* 0x00000004056c723e */ /* 0x000fe200000000ff */
[C---:B------:R-:W-:Y:S01]  /*9aa0*/  FMUL R10, R38.reuse, R10 ;  /* 0x0000000a260a7220 */ /* 0x040fe20000400000 */
[----:B------:R-:W-:Y:S01]  /*9ab0*/  F2FP.F16.F32.PACK_AB R109, R7, R6 ;  /* 0x00000006076d723e */ /* 0x000fe200000000ff */
[C---:B------:R-:W-:Y:S01]  /*9ac0*/  FFMA R8, R41.reuse, R45, R8 ;  /* 0x0000002d29087223 */ /* 0x040fe20000000008 */
[C---:B------:R-:W-:Y:S01]  /*9ad0*/  FFMA R9, R41.reuse, R46, R9 ;  /* 0x0000002e29097223 */ /* 0x040fe20000000009 */
[----:B------:R-:W-:Y:S01]  /*9ae0*/  FFMA R10, R41, R47, R10 ;  /* 0x0000002f290a7223 */ /* 0x000fe2000000000a */
[C---:B------:R-:W-:Y:S01]  /*9af0*/  FMUL R11, R38.reuse, R11 ;  /* 0x0000000b260b7220 */ /* 0x040fe20000400000 */
[C---:B------:R-:W-:Y:S01]  /*9b00*/  FMUL R0, R38.reuse, R12 ;  /* 0x0000000c26007220 */ /* 0x040fe20000400000 */
[C---:B------:R-:W-:Y:S01]  /*9b10*/  FMUL R2, R38.reuse, R13 ;  /* 0x0000000d26027220 */ /* 0x040fe20000400000 */
[----:B------:R-:W-:Y:S01]  /*9b20*/  F2FP.F16.F32.PACK_AB R110, R9, R8 ;  /* 0x00000008096e723e */ /* 0x000fe200000000ff */
[C---:B------:R-:W-:Y:S01]  /*9b30*/  FFMA R11, R41.reuse, R48, R11 ;  /* 0x00000030290b7223 */ /* 0x040fe2000000000b */
[C---:B------:R-:W-:Y:S01]  /*9b40*/  FFMA R0, R41.reuse, R49, R0 ;  /* 0x0000003129007223 */ /* 0x040fe20000000000 */
[C---:B------:R-:W-:Y:S01]  /*9b50*/  FFMA R2, R41.reuse, R51, R2 ;  /* 0x0000003329027223 */ /* 0x040fe20000000002 */
[C---:B------:R-:W-:Y:S01]  /*9b60*/  FMUL R3, R38.reuse, R14 ;  /* 0x0000000e26037220 */ /* 0x040fe20000400000 */
[C---:B------:R-:W-:Y:S01]  /*9b70*/  FMUL R15, R38.reuse, R15 ;  /* 0x0000000f260f7220 */ /* 0x040fe20000400000 */
[C---:B------:R-:W-:Y:S01]  /*9b80*/  FMUL R12, R38.reuse, R16 ;  /* 0x00000010260c7220 */ /* 0x040fe20000400000 */
[C---:B------:R-:W-:Y:S01]  /*9b90*/  FMUL R13, R38.reuse, R17 ;  /* 0x00000011260d7220 */ /* 0x040fe20000400000 */
[C---:B------:R-:W-:Y:S01]  /*9ba0*/  FFMA R3, R41.reuse, R50, R3 ;  /* 0x0000003229037223 */ /* 0x040fe20000000003 */
[C---:B------:R-:W-:Y:S01]  /*9bb0*/  FMUL R14, R38.reuse, R18 ;  /* 0x00000012260e7220 */ /* 0x040fe20000400000 */
[----:B------:R-:W-:Y:S01]  /*9bc0*/  FFMA R15, R41, R52, R15 ;  /* 0x00000034290f7223 */ /* 0x000fe2000000000f */
[C---:B------:R-:W-:Y:S01]  /*9bd0*/  FMUL R19, R38.reuse, R19 ;  /* 0x0000001326137220 */ /* 0x040fe20000400000 */
[----:B------:R-:W-:Y:S01]  /*9be0*/  F2FP.F16.F32.PACK_AB R111, R11, R10 ;  /* 0x0000000a0b6f723e */ /* 0x000fe200000000ff */
[C---:B------:R-:W-:Y:S01]  /*9bf0*/  FFMA R12, R41.reuse, R53, R12 ;  /* 0x00000035290c7223 */ /* 0x040fe2000000000c */
[----:B------:R-:W-:Y:S02]  /*9c00*/  HADD2.F32 R58, -RZ, R64.H1_H1 ;  /* 0x30000040ff3a7230 */ /* 0x000fe40000004100 */
[C---:B------:R-:W-:Y:S01]  /*9c10*/  FMUL R16, R38.reuse, R20 ;  /* 0x0000001426107220 */ /* 0x040fe20000400000 */
[C---:B------:R-:W-:Y:S01]  /*9c20*/  FFMA R13, R41.reuse, R54, R13 ;  /* 0x00000036290d7223 */ /* 0x040fe2000000000d */
[----:B------:R1:W-:Y:S01]  /*9c30*/  STS.128 [R84+0x6000], R108 ;  /* 0x0060006c54007388 */ /* 0x0003e20000000c00 */
[--C-:B------:R-:W-:Y:S02]  /*9c40*/  HADD2.F32 R59, -RZ, R65.reuse.H0_H0 ;  /* 0x20000041ff3b7230 */ /* 0x100fe40000004100 */
[C---:B------:R-:W-:Y:S01]  /*9c50*/  FMUL R17, R38.reuse, R21 ;  /* 0x0000001526117220 */ /* 0x040fe20000400000 */
[C---:B------:R-:W-:Y:S01]  /*9c60*/  FFMA R14, R41.reuse, R55, R14 ;  /* 0x00000037290e7223 */ /* 0x040fe2000000000e */
[----:B------:R-:W-:Y:S02]  /*9c70*/  HADD2.F32 R60, -RZ, R65.H1_H1 ;  /* 0x30000041ff3c7230 */ /* 0x000fe40000004100 */
[C---:B------:R-:W-:Y:S01]  /*9c80*/  FMUL R18, R38.reuse, R22 ;  /* 0x0000001626127220 */ /* 0x040fe20000400000 */
[C---:B------:R-:W-:Y:S01]  /*9c90*/  FFMA R19, R41.reuse, R56, R19 ;  /* 0x0000003829137223 */ /* 0x040fe20000000013 */
        /* <DEDUP_REMOVED lines=13> */
[----:B------:R-:W-:Y:S01]  /*9d70*/  FMUL R27, R38, R27 ;  /* 0x0000001b261b7220 */ /* 0x000fe20000400000 */
[----:B------:R-:W-:Y:S01]  /*9d80*/  F2FP.F16.F32.PACK_AB R112, R2, R0 ;  /* 0x000000000270723e */ /* 0x000fe200000000ff */
[----:B------:R-:W-:Y:S01]  /*9d90*/  FFMA R20, R41, R61, R20 ;  /* 0x0000003d29147223 */ /* 0x000fe20000000014 */
[----:B------:R-:W-:Y:S01]  /*9da0*/  F2FP.F16.F32.PACK_AB R113, R15, R3 ;  /* 0x000000030f71723e */ /* 0x000fe200000000ff */
[----:B------:R-:W-:Y:S01]  /*9db0*/  HADD2.F32 R66, -RZ, R72.H1_H1 ;  /* 0x30000048ff427230 */ /* 0x000fe20000004100 */
[----:B------:R-:W-:Y:S01]  /*9dc0*/  F2FP.F16.F32.PACK_AB R114, R13, R12 ;  /* 0x0000000c0d72723e */ /* 0x000fe200000000ff */
[C---:B------:R-:W-:Y:S01]  /*9dd0*/  FMUL R24, R38.reuse, R28 ;  /* 0x0000001c26187220 */ /* 0x040fe20000400000 */
[----:B------:R-:W-:Y:S01]  /*9de0*/  F2FP.F16.F32.PACK_AB R115, R19, R14 ;  /* 0x0000000e1373723e */ /* 0x000fe200000000ff */
[C---:B------:R-:W-:Y:S01]  /*9df0*/  FFMA R21, R41.reuse, R62, R21 ;  /* 0x0000003e29157223 */ /* 0x040fe20000000015 */
[--C-:B------:R-:W-:Y:S02]  /*9e00*/  HADD2.F32 R67, -RZ, R73.reuse.H0_H0 ;  /* 0x20000049ff437230 */ /* 0x100fe40000004100 */
[C---:B------:R-:W-:Y:S01]  /*9e10*/  FMUL R25, R38.reuse, R29 ;  /* 0x0000001d26197220 */ /* 0x040fe20000400000 */
[C---:B------:R-:W-:Y:S01]  /*9e20*/  FFMA R22, R41.reuse, R63, R22 ;  /* 0x0000003f29167223 */ /* 0x040fe20000000016 */
[----:B------:R1:W-:Y:S01]  /*9e30*/  STS.128 [R100+0x6010], R112 ;  /* 0x0060107064007388 */ /* 0x0003e20000000c00 */
        /* <DEDUP_REMOVED lines=42> */
[----:B------:R-:W-:Y:S01]  /*a0e0*/  R2UR UR12, R101 ;  /* 0x00000000650c72ca */ /* 0x000fe200000e0000 */
[----:B------:R-:W-:Y:S02]  /*a0f0*/  UIADD3 UR8, UPT, UPT, UR49, 0x6200, URZ ;  /* 0x0000620031087890 */ /* 0x000fe4000fffe0ff */
[----:B---3--:R-:W-:Y:S04]  /*a100*/  UIADD3 UR4, UP0, UPT, UR6, 0x680, URZ ;  /* 0x0000068006047890 */ /* 0x008fe8000ff1e0ff */
[----:B------:R-:W-:Y:S09]  /*a110*/  UIADD3.X UR5, UPT, UPT, URZ, UR7, URZ, UP0, !UPT ;  /* 0x00000007ff057290 */ /* 0x000ff200087fe4ff */
[----:B------:R3:W-:Y:S01]  /*a120*/  UTMASTG.4D.IM2COL [UR8], [UR4] ;  /* 0x00000008040073b5 */ /* 0x0007e20008058000 */
[----:B------:R0:W-:Y:S01]  /*a130*/  UTMACMDFLUSH ;  /* 0x00000000000079b7 */ /* 0x0001e20000000000 */
[----:B---3--:R-:W-:Y:S04]  /*a140*/  DEPBAR.LE SB0, 0x1 ;  /* 0x000080400000791a */ /* 0x008fe80000000000 */
.L_x_148:
[----:B------:R-:W-:Y:S05]  /*a150*/  BSYNC.RECONVERGENT B0 ;  /* 0x0000000000007941 */ /* 0x000fea0003800200 */
.L_x_147:
[----:B------:R-:W-:Y:S01]  /*a160*/  BAR.SYNC.DEFER_BLOCKING 0x1, 0x80 ;  /* 0x0042000000007b1d */ /* 0x000fe20000010000 */
[----:B------:R-:W-:Y:S01]  /*a170*/  UISETP.NE.AND UP0, UPT, UR53, -0x4, UPT ;  /* 0xfffffffc3500788c */ /* 0x000fe2000bf05270 */
[----:B------:R-:W-:Y:S08]  /*a180*/  IADD3 R0, PT, PT, R36, 0x1, RZ ;  /* 0x0000000124007810 */ /* 0x000ff00007ffe0ff */
[----:B------:R-:W-:Y:S05]  /*a190*/  BRA.U !UP0, `(.L_x_149) ;  /* 0x0000000108247547 */ /* 0x000fea000b800000 */
[----:B------:R-:W-:Y:S01]  /*a1a0*/  ISETP.NE.AND P0, PT, R104, RZ, PT ;  /* 0x000000ff6800720c */ /* 0x000fe20003f05270 */
[----:B------:R-:W-:Y:S01]  /*a1b0*/  IMAD.U32 R2, RZ, RZ, UR50 ;  /* 0x00000032ff027e24 */ /* 0x000fe2000f8e00ff */
[----:B------:R-:W-:Y:S04]  /*a1c0*/  UIADD3 UR4, UPT, UPT, UR50, 0x1, URZ ;  /* 0x0000000132047890 */ /* 0x000fe8000fffe0ff */
[----:B------:R-:W-:Y:S04]  /*a1d0*/  UISETP.NE.AND UP0, UPT, UR4, 0x4, UPT ;  /* 0x000000040400788c */ /* 0x000fe8000bf05270 */
[----:B------:R-:W-:Y:S03]  /*a1e0*/  USEL UR50, UR4, URZ, UP0 ;  /* 0x000000ff04327287 */ /* 0x000fe60008000000 */
[----:B------:R-:W-:Y:S05]  /*a1f0*/  @P0 LEA R2, R2, UR49, 0x3 ;  /* 0x0000003102020c11 */ /* 0x000fea000f8e18ff */
[----:B------:R-:W-:Y:S05]  /*a200*/  @P0 VIADD R2, R2, 0x120 ;  /* 0x0000012002020836 */ /* 0x000fea0000000000 */
[----:B------:R-:W-:Y:S04]  /*a210*/  @P0 PRMT R2, R107, 0x654, R2 ;  /* 0x000006546b020816 */ /* 0x000fe80000000002 */
[----:B------:R3:W-:Y:S03]  /*a220*/  @P0 SYNCS.ARRIVE.TRANS64.RED.A1T0 RZ, [R2+URZ], RZ ;  /* 0x000000ff02ff09a7 */ /* 0x0007e600081004ff */
.L_x_149:
[----:B------:R-:W-:Y:S01]  /*a230*/  R2UR UR5, R95 ;  /* 0x000000005f0572ca */ /* 0x000fe200000e0000 */
[----:B------:R-:W-:Y:S01]  /*a240*/  UISETP.NE.AND UP0, UPT, UR62, URZ, UPT ;  /* 0x000000ff3e00728c */ /* 0x000fe2000bf05270 */
[----:B------:R-:W-:Y:S01]  /*a250*/  R2UR UR4, R96 ;  /* 0x00000000600472ca */ /* 0x000fe200000e0000 */
[----:B------:R-:W-:Y:S01]  /*a260*/  UIADD3 UR53, UPT, UPT, UR53, 0x4, URZ ;  /* 0x0000000435357890 */ /* 0x000fe2000fffe0ff */
[C---:B------:R-:W-:Y:S01]  /*a270*/  ISETP.NE.AND P0, PT, R0.reuse, 0x2, PT ;  /* 0x000000020000780c */ /* 0x040fe20003f05270 */
[----:B------:R-:W-:Y:S01]  /*a280*/  UMOV UR52, UR63 ;  /* 0x0000003f00347c82 */ /* 0x000fe20008000000 */
[----:B------:R-:W-:Y:S02]  /*a290*/  LOP3.LUT R81, R81, 0x1, RZ, 0x3c, !PT ;  /* 0x0000000151517812 */ /* 0x000fe400078e3cff */
[----:B------:R-:W-:Y:S02]  /*a2a0*/  SEL R3, RZ, 0x1, P0 ;  /* 0x00000001ff037807 */ /* 0x000fe40000000000 */
[----:B------:R-:W-:Y:S02]  /*a2b0*/  SEL R36, R0, RZ, P0 ;  /* 0x000000ff00247207 */ /* 0x000fe40000000000 */
[----:B------:R-:W-:Y:S01]  /*a2c0*/  LOP3.LUT R82, R82, R3, RZ, 0x3c, !PT ;  /* 0x0000000352527212 */ /* 0x000fe200078e3cff */
[----:B------:R-:W-:Y:S02]  /*a2d0*/  UIADD3 UR21, UPT, UPT, UR36, UR5, URZ ;  /* 0x0000000524157290 */ /* 0x000fe4000fffe0ff */
[----:B------:R-:W-:Y:S01]  /*a2e0*/  UIADD3 UR51, UPT, UPT, UR37, UR4, URZ ;  /* 0x0000000425337290 */ /* 0x000fe2000fffe0ff */
[----:B------:R-:W-:Y:S11]  /*a2f0*/  BRA.U UP0, `(.L_x_150) ;  /* 0xffffffbd00887547 */ /* 0x000ff6000b83ffff */
[----:B------:R-:W-:-:S13]  /*a300*/  R2UR UR4, R97 ;  /* 0x00000000610472ca */ /* 0x000fda00000e0000 */
[----:B------:R-:W-:-:S09]  /*a310*/  UISETP.NE.AND UP0, UPT, UR4, URZ, UPT ;  /* 0x000000ff0400728c */ /* 0x000fd2000bf05270 */
[----:B------:R-:W-:Y:S05]  /*a320*/  BRA.U !UP0, `(.L_x_151) ;  /* 0x0000000108487547 */ /* 0x000fea000b800000 */
[----:B------:R-:W4:Y:S02]  /*a330*/  LDCU.64 UR4, c[0x0][0x890] ;  /* 0x00011200ff0477ac */ /* 0x000f240008000a00 */
[----:B----4-:R-:W-:-:S04]  /*a340*/  UISETP.NE.U32.AND UP0, UPT, UR4, URZ, UPT ;  /* 0x000000ff0400728c */ /* 0x010fc8000bf05070 */
[----:B------:R-:W-:-:S09]  /*a350*/  UISETP.NE.AND.EX UP0, UPT, UR5, URZ, UPT, UP0 ;  /* 0x000000ff0500728c */ /* 0x000fd2000bf05300 */
[----:B------:R-:W-:Y:S05]  /*a360*/  BRA.U UP0, `(.L_x_152) ;  /* 0x00000001000c7547 */ /* 0x000fea000b800000 */
[----:B------:R-:W-:-:S13]  /*a370*/  FSETP.NEU.AND P0, PT, R41, RZ, PT ;  /* 0x000000ff2900720b */ /* 0x000fda0003f0d000 */
[----:B------:R-:W-:Y:S05]  /*a380*/  @!P0 EXIT ;  /* 0x000000000000894d */ /* 0x000fea0003800000 */
[----:B------:R-:W-:Y:S05]  /*a390*/  BRA `(.L_x_151) ;  /* 0x00000000002c7947 */ /* 0x000fea0003800000 */
.L_x_152:
[----:B------:R-:W-:Y:S01]  /*a3a0*/  ISETP.NE.AND P0, PT, R103, RZ, PT ;  /* 0x000000ff6700720c */ /* 0x000fe20003f05270 */
[----:B------:R-:W-:-:S12]  /*a3b0*/  BSSY.RECONVERGENT B0, `(.L_x_151) ;  /* 0x0000009000007945 */ /* 0x000fd80003800200 */
[----:B------:R-:W-:Y:S05]  /*a3c0*/  @P0 BRA `(.L_x_153) ;  /* 0x0000000000140947 */ /* 0x000fea0003800000 */
[----:B------:R-:W4:Y:S02]  /*a3d0*/  LDCU.64 UR4, c[0x0][0x888] ;  /* 0x00011100ff0477ac */ /* 0x000f240008000a00 */
[----:B----4-:R-:W-:-:S04]  /*a3e0*/  ISETP.NE.U32.AND P0, PT, RZ, UR4, PT ;  /* 0x00000004ff007c0c */ /* 0x010fc8000bf05070 */
[----:B------:R-:W-:-:S13]  /*a3f0*/  ISETP.NE.AND.EX P0, PT, RZ, UR5, PT, P0 ;  /* 0x00000005ff007c0c */ /* 0x000fda000bf05300 */
[----:B------:R-:W-:Y:S05]  /*a400*/  @!P0 EXIT ;  /* 0x000000000000894d */ /* 0x000fea0003800000 */
[----:B------:R-:W-:Y:S05]  /*a410*/  BRA `(.L_x_154) ;  /* 0x0000000000087947 */ /* 0x000fea0003800000 */
.L_x_153:
[----:B------:R-:W-:-:S13]  /*a420*/  FSETP.NEU.AND P0, PT, R41, RZ, PT ;  /* 0x000000ff2900720b */ /* 0x000fda0003f0d000 */
[----:B------:R-:W-:Y:S05]  /*a430*/  @!P0 EXIT ;  /* 0x000000000000894d */ /* 0x000fea0003800000 */
.L_x_154:
[----:B------:R-:W-:Y:S05]  /*a440*/  BSYNC.RECONVERGENT B0 ;  /* 0x0000000000007941 */ /* 0x000fea0003800200 */
.L_x_151:
[----:B------:R-:W4:Y:S01]  /*a450*/  S2UR UR5, SR_CgaCtaId ;  /* 0x00000000000579c3 */ /* 0x000f220000008800 */
[----:B------:R-:W-:Y:S01]  /*a460*/  ULEA UR4, UR50, UR49, 0x3 ;  /* 0x0000003132047291 */ /* 0x000fe2000f8e18ff */
[----:B------:R-:W-:-:S04]  /*a470*/  DEPBAR.LE SB0, 0x0 ;  /* 0x000080000000791a */ /* 0x000fc80000000000 */
[----:B------:R-:W-:-:S04]  /*a480*/  UIADD3 UR4, UPT, UPT, UR4, 0x120, URZ ;  /* 0x0000012004047890 */ /* 0x000fc8000fffe0ff */
[----:B----4-:R-:W-:-:S09]  /*a490*/  UPRMT UR4, UR5, 0x654, UR4 ;  /* 0x0000065405047896 */ /* 0x010fd20008000004 */
[----:B------:R-:W-:Y:S01]  /*a4a0*/  SYNCS.ARRIVE.TRANS64.RED.A1T0 RZ, [UR4], RZ ;  /* 0x000000ffffff79a7 */ /* 0x000fe20008100404 */
[----:B------:R-:W-:Y:S05]  /*a4b0*/  EXIT ;  /* 0x000000000000794d */ /* 0x000fea0003800000 */
.L_x_25:
[----:B------:R-:W-:Y:S07]  /*a4c0*/  MOV R0, UR9 ;  /* 0x0000000900007c02 */ /* 0x000fee0008000f00 */
.L_x_155:
[----:B-1----:R1:W2:Y:S02]  /*a4d0*/  SYNCS.PHASECHK.TRANS64.TRYWAIT P0, [R0+URZ+0x80], R5 ;  /* 0x00008005000075a7 */ /* 0x0022a400080011ff */
[----:B--2---:R-:W-:Y:S05]  /*a4e0*/  @!P0 NANOSLEEP.SYNCS 0x989680 ;  /* 0x009896800000895d */ /* 0x004fea0003900000 */
[----:B------:R-:W2:Y:S02]  /*a4f0*/  @!P0 SYNCS.PHASECHK.TRANS64 P0, [R0+URZ+0x80], R5 ;  /* 0x00008005000085a7 */ /* 0x000ea400080010ff */
[----:B--2---:R-:W-:Y:S05]  /*a500*/  @!P0 BRA `(.L_x_155) ;  /* 0xfffffffc00f08947 */ /* 0x004fea000383ffff */
[----:B------:R-:W-:Y:S05]  /*a510*/  BRA `(.L_x_24) ;  /* 0xffffff7400e47947 */ /* 0x000fea000383ffff */
.L_x_32:
[----:B------:R-:W-:Y:S07]  /*a520*/  MOV R0, UR9 ;  /* 0x0000000900007c02 */ /* 0x000fee0008000f00 */
.L_x_156:
[----:B-1----:R1:W2:Y:S02]  /*a530*/  SYNCS.PHASECHK.TRANS64.TRYWAIT P0, [R0+URZ+0x80], R5 ;  /* 0x00008005000075a7 */ /* 0x0022a400080011ff */
[----:B--2---:R-:W-:Y:S05]  /*a540*/  @!P0 NANOSLEEP.SYNCS 0x989680 ;  /* 0x009896800000895d */ /* 0x004fea0003900000 */
[----:B------:R-:W2:Y:S02]  /*a550*/  @!P0 SYNCS.PHASECHK.TRANS64 P0, [R0+URZ+0x80], R5 ;  /* 0x00008005000085a7 */ /* 0x000ea400080010ff */
[----:B--2---:R-:W-:Y:S05]  /*a560*/  @!P0 BRA `(.L_x_156) ;  /* 0xfffffffc00f08947 */ /* 0x004fea000383ffff */
[----:B------:R-:W-:Y:S05]  /*a570*/  BRA `(.L_x_31) ;  /* 0xffffff7c00407947 */ /* 0x000fea000383ffff */
.L_x_37:
[----:B------:R-:W-:-:S07]  /*a580*/  MOV R0, UR25 ;  /* 0x0000001900007c02 */ /* 0x000fce0008000f00 */
.L_x_157:
[----:B-1----:R1:W2:Y:S02]  /*a590*/  SYNCS.PHASECHK.TRANS64.TRYWAIT P0, [R0+URZ+0x150], R3 ;  /* 0x00015003000075a7 */ /* 0x0022a400080011ff */
[----:B--2---:R-:W-:Y:S05]  /*a5a0*/  @!P0 NANOSLEEP.SYNCS 0x989680 ;  /* 0x009896800000895d */ /* 0x004fea0003900000 */
[----:B------:R-:W2:Y:S02]  /*a5b0*/  @!P0 SYNCS.PHASECHK.TRANS64 P0, [R0+URZ+0x150], R3 ;  /* 0x00015003000085a7 */ /* 0x000ea400080010ff */
[----:B--2---:R-:W-:Y:S05]  /*a5c0*/  @!P0 BRA `(.L_x_157) ;  /* 0xfffffffc00f08947 */ /* 0x004fea000383ffff */
[----:B------:R-:W-:Y:S05]  /*a5d0*/  BRA `(.L_x_158) ;  /* 0xffffff80000c7947 */ /* 0x000fea000383ffff */
.L_x_41:
[----:B------:R-:W-:-:S07]  /*a5e0*/  MOV R0, UR4 ;  /* 0x0000000400007c02 */ /* 0x000fce0008000f00 */
.L_x_159:
[----:B-1----:R1:W2:Y:S02]  /*a5f0*/  SYNCS.PHASECHK.TRANS64.TRYWAIT P0, [R0+URZ], R3 ;  /* 0x00000003000075a7 */ /* 0x0022a400080011ff */
[----:B--2---:R-:W-:Y:S05]  /*a600*/  @!P0 NANOSLEEP.SYNCS 0x989680 ;  /* 0x009896800000895d */ /* 0x004fea0003900000 */
[----:B------:R-:W2:Y:S02]  /*a610*/  @!P0 SYNCS.PHASECHK.TRANS64 P0, [R0+URZ], R3 ;  /* 0x00000003000085a7 */ /* 0x000ea400080010ff */
[----:B--2---:R-:W-:Y:S05]  /*a620*/  @!P0 BRA `(.L_x_159) ;  /* 0xfffffffc00f08947 */ /* 0x004fea000383ffff */
[----:B------:R-:W-:Y:S05]  /*a630*/  BRA `(.L_x_160) ;  /* 0xffffff8400a47947 */ /* 0x000fea000383ffff */
.L_x_42:
[----:B------:R-:W-:-:S07]  /*a640*/  MOV R0, UR5 ;  /* 0x0000000500007c02 */ /* 0x000fce0008000f00 */
.L_x_161:
[----:B-1----:R1:W2:Y:S02]  /*a650*/  SYNCS.PHASECHK.TRANS64.TRYWAIT P0, [R0+URZ], R3 ;  /* 0x00000003000075a7 */ /* 0x0022a400080011ff */
[----:B--2---:R-:W-:Y:S05]  /*a660*/  @!P0 NANOSLEEP.SYNCS 0x989680 ;  /* 0x009896800000895d */ /* 0x004fea0003900000 */
[----:B------:R-:W2:Y:S02]  /*a670*/  @!P0 SYNCS.PHASECHK.TRANS64 P0, [R0+URZ], R3 ;  /* 0x00000003000085a7 */ /* 0x000ea400080010ff */
[----:B--2---:R-:W-:Y:S05]  /*a680*/  @!P0 BRA `(.L_x_161) ;  /* 0xfffffffc00f08947 */ /* 0x004fea000383ffff */
[----:B------:R-:W-:Y:S05]  /*a690*/  BRA `(.L_x_162) ;  /* 0xffffff8400b47947 */ /* 0x000fea000383ffff */
.L_x_43:
[----:B------:R-:W-:-:S07]  /*a6a0*/  MOV R0, UR5 ;  /* 0x0000000500007c02 */ /* 0x000fce0008000f00 */
.L_x_163:
[----:B-1----:R1:W2:Y:S02]  /*a6b0*/  SYNCS.PHASECHK.TRANS64.TRYWAIT P0, [R0+URZ], R3 ;  /* 0x00000003000075a7 */ /* 0x0022a400080011ff */
[----:B--2---:R-:W-:Y:S05]  /*a6c0*/  @!P0 NANOSLEEP.SYNCS 0x989680 ;  /* 0x009896800000895d */ /* 0x004fea0003900000 */
[----:B------:R-:W2:Y:S02]  /*a6d0*/  @!P0 SYNCS.PHASECHK.TRANS64 P0, [R0+URZ], R3 ;  /* 0x00000003000085a7 */ /* 0x000ea400080010ff */
[----:B--2---:R-:W-:Y:S05]  /*a6e0*/  @!P0 BRA `(.L_x_163) ;  /* 0xfffffffc00f08947 */ /* 0x004fea000383ffff */
[----:B------:R-:W-:Y:S05]  /*a6f0*/  BRA `(.L_x_164) ;  /* 0xffffff8400c47947 */ /* 0x000fea000383ffff */
.L_x_44:
[----:B------:R-:W-:-:S07]  /*a700*/  MOV R0, UR5 ;  /* 0x0000000500007c02 */ /* 0x000fce0008000f00 */
.L_x_165:
[----:B-1----:R1:W2:Y:S02]  /*a710*/  SYNCS.PHASECHK.TRANS64.TRYWAIT P0, [R0+URZ], R3 ;  /* 0x00000003000075a7 */ /* 0x0022a400080011ff */
[----:B--2---:R-:W-:Y:S05]  /*a720*/  @!P0 NANOSLEEP.SYNCS 0x989680 ;  /* 0x009896800000895d */ /* 0x004fea0003900000 */
[----:B------:R-:W2:Y:S02]  /*a730*/  @!P0 SYNCS.PHASECHK.TRANS64 P0, [R0+URZ], R3 ;  /* 0x00000003000085a7 */ /* 0x000ea400080010ff */
[----:B--2---:R-:W-:Y:S05]  /*a740*/  @!P0 BRA `(.L_x_165) ;  /* 0xfffffffc00f08947 */ /* 0x004fea000383ffff */
[----:B------:R-:W-:Y:S05]  /*a750*/  BRA `(.L_x_166) ;  /* 0xffffff8400d47947 */ /* 0x000fea000383ffff */
.L_x_45:
[----:B------:R-:W-:-:S07]  /*a760*/  MOV R0, UR5 ;  /* 0x0000000500007c02 */ /* 0x000fce0008000f00 */
.L_x_167:
[----:B-1----:R1:W2:Y:S02]  /*a770*/  SYNCS.PHASECHK.TRANS64.TRYWAIT P0, [R0+URZ], R3 ;  /* 0x00000003000075a7 */ /* 0x0022a400080011ff */
[----:B--2---:R-:W-:Y:S05]  /*a780*/  @!P0 NANOSLEEP.SYNCS 0x989680 ;  /* 0x009896800000895d */ /* 0x004fea0003900000 */
[----:B------:R-:W2:Y:S02]  /*a790*/  @!P0 SYNCS.PHASECHK.TRANS64 P0, [R0+URZ], R3 ;  /* 0x00000003000085a7 */ /* 0x000ea400080010ff */
[----:B--2---:R-:W-:Y:S05]  /*a7a0*/  @!P0 BRA `(.L_x_167) ;  /* 0xfffffffc00f08947 */ /* 0x004fea000383ffff */
[----:B------:R-:W-:Y:S05]  /*a7b0*/  BRA `(.L_x_168) ;  /* 0xffffff8400e47947 */ /* 0x000fea000383ffff */
.L_x_46:
[----:B------:R-:W-:-:S07]  /*a7c0*/  MOV R0, UR5 ;  /* 0x0000000500007c02 */ /* 0x000fce0008000f00 */
.L_x_169:
[----:B-1----:R1:W2:Y:S02]  /*a7d0*/  SYNCS.PHASECHK.TRANS64.TRYWAIT P0, [R0+URZ], R3 ;  /* 0x00000003000075a7 */ /* 0x0022a400080011ff */
[----:B--2---:R-:W-:Y:S05]  /*a7e0*/  @!P0 NANOSLEEP.SYNCS 0x989680 ;  /* 0x009896800000895d */ /* 0x004fea0003900000 */
[----:B------:R-:W2:Y:S02]  /*a7f0*/  @!P0 SYNCS.PHASECHK.TRANS64 P0, [R0+URZ], R3 ;  /* 0x00000003000085a7 */ /* 0x000ea400080010ff */
[----:B--2---:R-:W-:Y:S05]  /*a800*/  @!P0 BRA `(.L_x_169) ;  /* 0xfffffffc00f08947 */ /* 0x004fea000383ffff */
[----:B------:R-:W-:Y:S05]  /*a810*/  BRA `(.L_x_170) ;  /* 0xffffff8400f47947 */ /* 0x000fea000383ffff */
.L_x_47:
[----:B------:R-:W-:-:S07]  /*a820*/  MOV R0, UR5 ;  /* 0x0000000500007c02 */ /* 0x000fce0008000f00 */
.L_x_171:
[----:B-1----:R1:W2:Y:S02]  /*a830*/  SYNCS.PHASECHK.TRANS64.TRYWAIT P0, [R0+URZ], R3 ;  /* 0x00000003000075a7 */ /* 0x0022a400080011ff */
[----:B--2---:R-:W-:Y:S05]  /*a840*/  @!P0 NANOSLEEP.SYNCS 0x989680 ;  /* 0x009896800000895d */ /* 0x004fea0003900000 */
[----:B------:R-:W2:Y:S02]  /*a850*/  @!P0 SYNCS.PHASECHK.TRANS64 P0, [R0+URZ], R3 ;  /* 0x00000003000085a7 */ /* 0x000ea400080010ff */
[----:B--2---:R-:W-:Y:S05]  /*a860*/  @!P0 BRA `(.L_x_171) ;  /* 0xfffffffc00f08947 */ /* 0x004fea000383ffff */
[----:B------:R-:W-:Y:S05]  /*a870*/  BRA `(.L_x_172) ;  /* 0xffffff8800047947 */ /* 0x000fea000383ffff */
.L_x_48:
[----:B------:R-:W-:-:S07]  /*a880*/  MOV R0, UR5 ;  /* 0x0000000500007c02 */ /* 0x000fce0008000f00 */
.L_x_173:
[----:B-1----:R1:W2:Y:S02]  /*a890*/  SYNCS.PHASECHK.TRANS64.TRYWAIT P0, [R0+URZ], R3 ;  /* 0x00000003000075a7 */ /* 0x0022a400080011ff */
[----:B--2---:R-:W-:Y:S05]  /*a8a0*/  @!P0 NANOSLEEP.SYNCS 0x989680 ;  /* 0x009896800000895d */ /* 0x004fea0003900000 */
[----:B------:R-:W2:Y:S02]  /*a8b0*/  @!P0 SYNCS.PHASECHK.TRANS64 P0, [R0+URZ], R3 ;  /* 0x00000003000085a7 */ /* 0x000ea400080010ff */
[----:B--2---:R-:W-:Y:S05]  /*a8c0*/  @!P0 BRA `(.L_x_173) ;  /* 0xfffffffc00f08947 */ /* 0x004fea000383ffff */
[----:B------:R-:W-:Y:S05]  /*a8d0*/  BRA `(.L_x_174) ;  /* 0xffffff8800147947 */ /* 0x000fea000383ffff */
.L_x_49:
[----:B------:R-:W-:-:S07]  /*a8e0*/  MOV R0, UR5 ;  /* 0x0000000500007c02 */ /* 0x000fce0008000f00 */
.L_x_175:
[----:B-1----:R1:W2:Y:S02]  /*a8f0*/  SYNCS.PHASECHK.TRANS64.TRYWAIT P0, [R0+URZ], R3 ;  /* 0x00000003000075a7 */ /* 0x0022a400080011ff */
[----:B--2---:R-:W-:Y:S05]  /*a900*/  @!P0 NANOSLEEP.SYNCS 0x989680 ;  /* 0x009896800000895d */ /* 0x004fea0003900000 */
[----:B------:R-:W2:Y:S02]  /*a910*/  @!P0 SYNCS.PHASECHK.TRANS64 P0, [R0+URZ], R3 ;  /* 0x00000003000085a7 */ /* 0x000ea400080010ff */
[----:B--2---:R-:W-:Y:S05]  /*a920*/  @!P0 BRA `(.L_x_175) ;  /* 0xfffffffc00f08947 */ /* 0x004fea000383ffff */
[----:B------:R-:W-:Y:S05]  /*a930*/  BRA `(.L_x_176) ;  /* 0xffffff8800247947 */ /* 0x000fea000383ffff */
.L_x_50:
[----:B------:R-:W-:-:S07]  /*a940*/  MOV R0, UR5 ;  /* 0x0000000500007c02 */ /* 0x000fce0008000f00 */
.L_x_177:
[----:B-1----:R1:W2:Y:S02]  /*a950*/  SYNCS.PHASECHK.TRANS64.TRYWAIT P0, [R0+URZ], R3 ;  /* 0x00000003000075a7 */ /* 0x0022a400080011ff */
[----:B--2---:R-:W-:Y:S05]  /*a960*/  @!P0 NANOSLEEP.SYNCS 0x989680 ;  /* 0x009896800000895d */ /* 0x004fea0003900000 */
[----:B------:R-:W2:Y:S02]  /*a970*/  @!P0 SYNCS.PHASECHK.TRANS64 P0, [R0+URZ], R3 ;  /* 0x00000003000085a7 */ /* 0x000ea400080010ff */
[----:B--2---:R-:W-:Y:S05]  /*a980*/  @!P0 BRA `(.L_x_177) ;  /* 0xfffffffc00f08947 */ /* 0x004fea000383ffff */
[----:B------:R-:W-:Y:S05]  /*a990*/  BRA `(.L_x_178) ;  /* 0xffffff8800347947 */ /* 0x000fea000383ffff */
.L_x_51:
[----:B------:R-:W-:-:S07]  /*a9a0*/  MOV R0, UR5 ;  /* 0x0000000500007c02 */ /* 0x000fce0008000f00 */
.L_x_179:
[----:B-1----:R1:W2:Y:S02]  /*a9b0*/  SYNCS.PHASECHK.TRANS64.TRYWAIT P0, [R0+URZ], R3 ;  /* 0x00000003000075a7 */ /* 0x0022a400080011ff */
[----:B--2---:R-:W-:Y:S05]  /*a9c0*/  @!P0 NANOSLEEP.SYNCS 0x989680 ;  /* 0x009896800000895d */ /* 0x004fea0003900000 */
[----:B------:R-:W2:Y:S02]  /*a9d0*/  @!P0 SYNCS.PHASECHK.TRANS64 P0, [R0+URZ], R3 ;  /* 0x00000003000085a7 */ /* 0x000ea400080010ff */
[----:B--2---:R-:W-:Y:S05]  /*a9e0*/  @!P0 BRA `(.L_x_179) ;  /* 0xfffffffc00f08947 */ /* 0x004fea000383ffff */
[----:B------:R-:W-:Y:S05]  /*a9f0*/  BRA `(.L_x_180) ;  /* 0xffffff8800447947 */ /* 0x000fea000383ffff */
.L_x_52:
[----:B------:R-:W-:-:S07]  /*aa00*/  MOV R0, UR5 ;  /* 0x0000000500007c02 */ /* 0x000fce0008000f00 */
.L_x_181:
[----:B-1----:R1:W2:Y:S02]  /*aa10*/  SYNCS.PHASECHK.TRANS64.TRYWAIT P0, [R0+URZ], R3 ;  /* 0x00000003000075a7 */ /* 0x0022a400080011ff */
[----:B--2---:R-:W-:Y:S05]  /*aa20*/  @!P0 NANOSLEEP.SYNCS 0x989680 ;  /* 0x009896800000895d */ /* 0x004fea0003900000 */
[----:B------:R-:W2:Y:S02]  /*aa30*/  @!P0 SYNCS.PHASECHK.TRANS64 P0, [R0+URZ], R3 ;  /* 0x00000003000085a7 */ /* 0x000ea400080010ff */
[----:B--2---:R-:W-:Y:S05]  /*aa40*/  @!P0 BRA `(.L_x_181) ;  /* 0xfffffffc00f08947 */ /* 0x004fea000383ffff */
[----:B------:R-:W-:Y:S05]  /*aa50*/  BRA `(.L_x_182) ;  /* 0xffffff8800547947 */ /* 0x000fea000383ffff */
.L_x_53:
[----:B------:R-:W-:-:S07]  /*aa60*/  MOV R0, UR5 ;  /* 0x0000000500007c02 */ /* 0x000fce0008000f00 */
.L_x_183:
[----:B-1----:R1:W2:Y:S02]  /*aa70*/  SYNCS.PHASECHK.TRANS64.TRYWAIT P0, [R0+URZ], R3 ;  /* 0x00000003000075a7 */ /* 0x0022a400080011ff */
[----:B--2---:R-:W-:Y:S05]  /*aa80*/  @!P0 NANOSLEEP.SYNCS 0x989680 ;  /* 0x009896800000895d */ /* 0x004fea0003900000 */
[----:B------:R-:W2:Y:S02]  /*aa90*/  @!P0 SYNCS.PHASECHK.TRANS64 P0, [R0+URZ], R3 ;  /* 0x00000003000085a7 */ /* 0x000ea400080010ff */
[----:B--2---:R-:W-:Y:S05]  /*aaa0*/  @!P0 BRA `(.L_x_183) ;  /* 0xfffffffc00f08947 */ /* 0x004fea000383ffff */
[----:B------:R-:W-:Y:S05]  /*aab0*/  BRA `(.L_x_184) ;  /* 0xffffff8800647947 */ /* 0x000fea000383ffff */
.L_x_54:
[----:B------:R-:W-:-:S07]  /*aac0*/  MOV R0, UR5 ;  /* 0x0000000500007c02 */ /* 0x000fce0008000f00 */
.L_x_185:
[----:B-1----:R1:W2:Y:S02]  /*aad0*/  SYNCS.PHASECHK.TRANS64.TRYWAIT P0, [R0+URZ], R3 ;  /* 0x00000003000075a7 */ /* 0x0022a400080011ff */
[----:B--2---:R-:W-:Y:S05]  /*aae0*/  @!P0 NANOSLEEP.SYNCS 0x989680 ;  /* 0x009896800000895d */ /* 0x004fea0003900000 */
[----:B------:R-:W2:Y:S02]  /*aaf0*/  @!P0 SYNCS.PHASECHK.TRANS64 P0, [R0+URZ], R3 ;  /* 0x00000003000085a7 */ /* 0x000ea400080010ff */
[----:B--2---:R-:W-:Y:S05]  /*ab00*/  @!P0 BRA `(.L_x_185) ;  /* 0xfffffffc00f08947 */ /* 0x004fea000383ffff */
[----:B------:R-:W-:Y:S05]  /*ab10*/  BRA `(.L_x_186) ;  /* 0xffffff8800747947 */ /* 0x000fea000383ffff */
.L_x_55:
[----:B------:R-:W-:-:S07]  /*ab20*/  MOV R0, UR5 ;  /* 0x0000000500007c02 */ /* 0x000fce0008000f00 */
.L_x_187:
[----:B-1----:R1:W2:Y:S02]  /*ab30*/  SYNCS.PHASECHK.TRANS64.TRYWAIT P0, [R0+URZ], R3 ;  /* 0x00000003000075a7 */ /* 0x0022a400080011ff */
[----:B--2---:R-:W-:Y:S05]  /*ab40*/  @!P0 NANOSLEEP.SYNCS 0x989680 ;  /* 0x009896800000895d */ /* 0x004fea0003900000 */
[----:B------:R-:W2:Y:S02]  /*ab50*/  @!P0 SYNCS.PHASECHK.TRANS64 P0, [R0+URZ], R3 ;  /* 0x00000003000085a7 */ /* 0x000ea400080010ff */
[----:B--2---:R-:W-:Y:S05]  /*ab60*/  @!P0 BRA `(.L_x_187) ;  /* 0xfffffffc00f08947 */ /* 0x004fea000383ffff */
[----:B------:R-:W-:Y:S05]  /*ab70*/  BRA `(.L_x_188) ;  /* 0xffffff8800847947 */ /* 0x000fea000383ffff */
.L_x_58:
[----:B------:R-:W-:-:S07]  /*ab80*/  MOV R4, UR4 ;  /* 0x0000000400047c02 */ /* 0x000fce0008000f00 */
.L_x_189:
[----:B--2---:R2:W3:Y:S02]  /*ab90*/  SYNCS.PHASECHK.TRANS64.TRYWAIT P1, [R4+URZ+0x158], R7 ;  /* 0x00015807040075a7 */ /* 0x0044e400080211ff */
[----:B---3--:R-:W-:Y:S05]  /*aba0*/  @!P1 NANOSLEEP.SYNCS 0x989680 ;  /* 0x009896800000995d */ /* 0x008fea0003900000 */
[----:B------:R-:W3:Y:S02]  /*abb0*/  @!P1 SYNCS.PHASECHK.TRANS64 P1, [R4+URZ+0x158], R7 ;  /* 0x00015807040095a7 */ /* 0x000ee400080210ff */
[----:B---3--:R-:W-:Y:S05]  /*abc0*/  @!P1 BRA `(.L_x_189) ;  /* 0xfffffffc00f09947 */ /* 0x008fea000383ffff */
[----:B------:R-:W-:Y:S05]  /*abd0*/  BRA `(.L_x_190) ;  /* 0xffffff8800f47947 */ /* 0x000fea000383ffff */
.L_x_59:
[----:B--2---:R-:W-:-:S07]  /*abe0*/  MOV R4, UR4 ;  /* 0x0000000400047c02 */ /* 0x004fce0008000f00 */
.L_x_191:
[----:B--2---:R2:W3:Y:S02]  /*abf0*/  SYNCS.PHASECHK.TRANS64.TRYWAIT P1, [R4+URZ+0x150], R5 ;  /* 0x00015005040075a7 */ /* 0x0044e400080211ff */
[----:B---3--:R-:W-:Y:S05]  /*ac00*/  @!P1 NANOSLEEP.SYNCS 0x989680 ;  /* 0x009896800000995d */ /* 0x008fea0003900000 */
[----:B------:R-:W3:Y:S02]  /*ac10*/  @!P1 SYNCS.PHASECHK.TRANS64 P1, [R4+URZ+0x150], R5 ;  /* 0x00015005040095a7 */ /* 0x000ee400080210ff */
[----:B---3--:R-:W-:Y:S05]  /*ac20*/  @!P1 BRA `(.L_x_191) ;  /* 0xfffffffc00f09947 */ /* 0x008fea000383ffff */
[----:B------:R-:W-:Y:S05]  /*ac30*/  BRA `(.L_x_192) ;  /* 0xffffff8800fc7947 */ /* 0x000fea000383ffff */
.L_x_69:
[----:B--2---:R-:W-:-:S04]  /*ac40*/  MOV R5, UR5 ;  /* 0x0000000500057c02 */ /* 0x004fc80008000f00 */
[----:B------:R2:W3:Y:S03]  /*ac50*/  SYNCS.PHASECHK.TRANS64.TRYWAIT P0, [R5+URZ+0x8], R6 ;  /* 0x00000806050075a7 */ /* 0x0004e600080011ff */
[----:B---3--:R-:W-:Y:S05]  /*ac60*/  @!P0 NANOSLEEP.SYNCS 0x989680 ;  /* 0x009896800000895d */ /* 0x008fea0003900000 */
[----:B------:R-:W3:Y:S02]  /*ac70*/  @!P0 SYNCS.PHASECHK.TRANS64 P0, [R5+URZ+0x8], R6 ;  /* 0x00000806050085a7 */ /* 0x000ee400080010ff */
[----:B---3--:R-:W-:Y:S05]  /*ac80*/  @!P0 BRA `(.L_x_69) ;  /* 0xfffffffc00ec8947 */ /* 0x008fea000383ffff */
[----:B------:R-:W-:Y:S05]  /*ac90*/  BRA `(.L_x_68) ;  /* 0xffffff8c00c87947 */ /* 0x000fea000383ffff */
.L_x_71:
[----:B------:R-:W-:Y:S01]  /*aca0*/  BSSY B0, `(.L_x_193) ;  /* 0x0000006000007945 */ /* 0x000fe20003800000 */
[----:B------:R-:W-:-:S07]  /*acb0*/  MOV R15, 0xffffffff ;  /* 0xffffffff000f7802 */ /* 0x000fce0000000f00 */
[----:B-12--5:R-:W-:Y:S05]  /*acc0*/  WARPSYNC.COLLECTIVE R15, `(.L_x_194) ;  /* 0x000000000f0c7348 */ /* 0x026fea0003c00000 */
[----:B------:R-:W-:Y:S02]  /*acd0*/  ELECT P6, UR79, PT ;  /* 0x00000000004f782f */ /* 0x000fe400038c0000 */
[----:B------:R-:W-:Y:S01]  /*ace0*/  MOV R14, UR79 ;  /* 0x0000004f000e7c02 */ /* 0x000fe20008000f00 */
[----:B-12--5:R-:W-:Y:S10]  /*acf0*/  ENDCOLLECTIVE ;  /* 0x000000000000791b */ /* 0x026ff40003800000 */
.L_x_194:
[----:B------:R-:W-:Y:S05]  /*ad00*/  BSYNC B0 ;  /* 0x0000000000007941 */ /* 0x000fea0003800000 */
.L_x_193:
[----:B------:R-:W-:Y:S05]  /*ad10*/  BRA `(.L_x_195) ;  /* 0xffffff8c00f87947 */ /* 0x000fea000383ffff */
.L_x_73:
[----:B--2---:R-:W-:-:S04]  /*ad20*/  MOV R3, UR5 ;  /* 0x0000000500037c02 */ /* 0x004fc80008000f00 */
[----:B------:R2:W3:Y:S03]  /*ad30*/  SYNCS.PHASECHK.TRANS64.TRYWAIT P0, [R3+URZ+0x8], R4 ;  /* 0x00000804030075a7 */ /* 0x0004e600080011ff */
[----:B---3--:R-:W-:Y:S05]  /*ad40*/  @!P0 NANOSLEEP.SYNCS 0x989680 ;  /* 0x009896800000895d */ /* 0x008fea0003900000 */
[----:B------:R-:W3:Y:S02]  /*ad50*/  @!P0 SYNCS.PHASECHK.TRANS64 P0, [R3+URZ+0x8], R4 ;  /* 0x00000804030085a7 */ /* 0x000ee400080010ff */
[----:B---3--:R-:W-:Y:S05]  /*ad60*/  @!P0 BRA `(.L_x_73) ;  /* 0xfffffffc00ec8947 */ /* 0x008fea000383ffff */
[----:B------:R-:W-:Y:S05]  /*ad70*/  BRA `(.L_x_72) ;  /* 0xffffff8c00fc7947 */ /* 0x000fea000383ffff */
.L_x_74:
[----:B------:R-:W-:-:S07]  /*ad80*/  MOV R4, UR17 ;  /* 0x0000001100047c02 */ /* 0x000fce0008000f00 */
.L_x_196:
[----:B-1----:R1:W2:Y:S02]  /*ad90*/  SYNCS.PHASECHK.TRANS64.TRYWAIT P0, [R4+URZ+0x150], R5 ;  /* 0x00015005040075a7 */ /* 0x0022a400080011ff */
[----:B--2---:R-:W-:Y:S05]  /*ada0*/  @!P0 NANOSLEEP.SYNCS 0x989680 ;  /* 0x009896800000895d */ /* 0x004fea0003900000 */
[----:B------:R-:W2:Y:S02]  /*adb0*/  @!P0 SYNCS.PHASECHK.TRANS64 P0, [R4+URZ+0x150], R5 ;  /* 0x00015005040085a7 */ /* 0x000ea400080010ff */
[----:B--2---:R-:W-:Y:S05]  /*adc0*/  @!P0 BRA `(.L_x_196) ;  /* 0xfffffffc00f08947 */ /* 0x004fea000383ffff */
[----:B------:R-:W-:Y:S05]  /*add0*/  BRA `(.L_x_197) ;  /* 0xffffff9000e87947 */ /* 0x000fea000383ffff */
.L_x_76:
[----:B------:R-:W-:-:S07]  /*ade0*/  MOV R4, UR22 ;  /* 0x0000001600047c02 */ /* 0x000fce0008000f00 */
.L_x_198:
[----:B-1----:R1:W2:Y:S02]  /*adf0*/  SYNCS.PHASECHK.TRANS64.TRYWAIT P0, [R4+URZ+0x170], R5 ;  /* 0x00017005040075a7 */ /* 0x0022a400080011ff */
[----:B--2---:R-:W-:Y:S05]  /*ae00*/  @!P0 NANOSLEEP.SYNCS 0x989680 ;  /* 0x009896800000895d */ /* 0x004fea0003900000 */
[----:B------:R-:W2:Y:S02]  /*ae10*/  @!P0 SYNCS.PHASECHK.TRANS64 P0, [R4+URZ+0x170], R5 ;  /* 0x00017005040085a7 */ /* 0x000ea400080010ff */
[----:B--2---:R-:W-:Y:S05]  /*ae20*/  @!P0 BRA `(.L_x_198) ;  /* 0xfffffffc00f08947 */ /* 0x004fea000383ffff */
[----:B------:R-:W-:Y:S05]  /*ae30*/  BRA `(.L_x_75) ;  /* 0xffffff9400087947 */ /* 0x000fea000383ffff */
.L_x_80:
[----:B-1----:R-:W-:Y:S07]  /*ae40*/  MOV R4, UR10 ;  /* 0x0000000a00047c02 */ /* 0x002fee0008000f00 */
.L_x_199:
[----:B-1----:R1:W2:Y:S02]  /*ae50*/  SYNCS.PHASECHK.TRANS64.TRYWAIT P0, [R4+URZ], R7 ;  /* 0x00000007040075a7 */ /* 0x0022a400080011ff */
[----:B--2---:R-:W-:Y:S05]  /*ae60*/  @!P0 NANOSLEEP.SYNCS 0x989680 ;  /* 0x009896800000895d */ /* 0x004fea0003900000 */
[----:B------:R-:W2:Y:S02]  /*ae70*/  @!P0 SYNCS.PHASECHK.TRANS64 P0, [R4+URZ], R7 ;  /* 0x00000007040085a7 */ /* 0x000ea400080010ff */
[----:B--2---:R-:W-:Y:S05]  /*ae80*/  @!P0 BRA `(.L_x_199) ;  /* 0xfffffffc00f08947 */ /* 0x004fea000383ffff */
[----:B------:R-:W-:Y:S05]  /*ae90*/  BRA `(.L_x_79) ;  /* 0xffffff94002c7947 */ /* 0x000fea000383ffff */
.L_x_84:
[----:B--2---:R-:W-:-:S07]  /*aea0*/  MOV R0, UR4 ;  /* 0x0000000400007c02 */ /* 0x004fce0008000f00 */
.L_x_200:
[----:B-1----:R1:W2:Y:S02]  /*aeb0*/  SYNCS.PHASECHK.TRANS64.TRYWAIT P0, [R0+URZ], R5 ;  /* 0x00000005000075a7 */ /* 0x0022a400080011ff */
[----:B--2---:R-:W-:Y:S05]  /*aec0*/  @!P0 NANOSLEEP.SYNCS 0x989680 ;  /* 0x009896800000895d */ /* 0x004fea0003900000 */
[----:B------:R-:W2:Y:S02]  /*aed0*/  @!P0 SYNCS.PHASECHK.TRANS64 P0, [R0+URZ], R5 ;  /* 0x00000005000085a7 */ /* 0x000ea400080010ff */
[----:B--2---:R-:W-:Y:S05]  /*aee0*/  @!P0 BRA `(.L_x_200) ;  /* 0xfffffffc00f08947 */ /* 0x004fea000383ffff */
[----:B------:R-:W-:Y:S05]  /*aef0*/  BRA `(.L_x_201) ;  /* 0xffffff9800047947 */ /* 0x000fea000383ffff */
.L_x_87:
[----:B------:R-:W-:-:S07]  /*af00*/  MOV R0, UR17 ;  /* 0x0000001100007c02 */ /* 0x000fce0008000f00 */
.L_x_202:
[----:B-1----:R1:W2:Y:S02]  /*af10*/  SYNCS.PHASECHK.TRANS64.TRYWAIT P1, [R0+URZ+0x180], R5 ;  /* 0x00018005000075a7 */ /* 0x0022a400080211ff */
[----:B--2---:R-:W-:Y:S05]  /*af20*/  @!P1 NANOSLEEP.SYNCS 0x989680 ;  /* 0x009896800000995d */ /* 0x004fea0003900000 */
[----:B------:R-:W2:Y:S02]  /*af30*/  @!P1 SYNCS.PHASECHK.TRANS64 P1, [R0+URZ+0x180], R5 ;  /* 0x00018005000095a7 */ /* 0x000ea400080210ff */
[----:B--2---:R-:W-:Y:S05]  /*af40*/  @!P1 BRA `(.L_x_202) ;  /* 0xfffffffc00f09947 */ /* 0x004fea000383ffff */
[----:B------:R-:W-:Y:S05]  /*af50*/  BRA `(.L_x_203) ;  /* 0xffffff9800507947 */ /* 0x000fea000383ffff */
.L_x_92:
[----:B------:R-:W-:Y:S07]  /*af60*/  MOV R2, UR31 ;  /* 0x0000001f00027c02 */ /* 0x000fee0008000f00 */
.L_x_204:
[----:B-1----:R1:W2:Y:S02]  /*af70*/  SYNCS.PHASECHK.TRANS64.TRYWAIT P0, [R2+URZ+0x150], R3 ;  /* 0x00015003020075a7 */ /* 0x0022a400080011ff */
[----:B--2---:R-:W-:Y:S05]  /*af80*/  @!P0 NANOSLEEP.SYNCS 0x989680 ;  /* 0x009896800000895d */ /* 0x004fea0003900000 */
[----:B------:R-:W2:Y:S02]  /*af90*/  @!P0 SYNCS.PHASECHK.TRANS64 P0, [R2+URZ+0x150], R3 ;  /* 0x00015003020085a7 */ /* 0x000ea400080010ff */
[----:B--2---:R-:W-:Y:S05]  /*afa0*/  @!P0 BRA `(.L_x_204) ;  /* 0xfffffffc00f08947 */ /* 0x004fea000383ffff */
[----:B------:R-:W-:Y:S05]  /*afb0*/  BRA `(.L_x_205) ;  /* 0xffffff9c00a47947 */ /* 0x000fea000383ffff */
.L_x_95:
[----:B------:R-:W-:Y:S07]  /*afc0*/  MOV R2, UR31 ;  /* 0x0000001f00027c02 */ /* 0x000fee0008000f00 */
.L_x_206:
[----:B-1----:R1:W2:Y:S02]  /*afd0*/  SYNCS.PHASECHK.TRANS64.TRYWAIT P2, [R2+URZ+0x148], R3 ;  /* 0x00014803020075a7 */ /* 0x0022a400080411ff */
[----:B--2---:R-:W-:Y:S05]  /*afe0*/  @!P2 NANOSLEEP.SYNCS 0x989680 ;  /* 0x009896800000a95d */ /* 0x004fea0003900000 */
[----:B------:R-:W2:Y:S02]  /*aff0*/  @!P2 SYNCS.PHASECHK.TRANS64 P2, [R2+URZ+0x148], R3 ;  /* 0x000148030200a5a7 */ /* 0x000ea400080410ff */
[----:B--2---:R-:W-:Y:S05]  /*b000*/  @!P2 BRA `(.L_x_206) ;  /* 0xfffffffc00f0a947 */ /* 0x004fea000383ffff */
[----:B------:R-:W-:Y:S05]  /*b010*/  BRA `(.L_x_94) ;  /* 0xffffffa400087947 */ /* 0x000fea000383ffff */
.L_x_98:
[----:B-1----:R-:W-:Y:S07]  /*b020*/  MOV R3, UR31 ;  /* 0x0000001f00037c02 */ /* 0x002fee0008000f00 */
.L_x_207:
[----:B-1----:R1:W2:Y:S02]  /*b030*/  SYNCS.PHASECHK.TRANS64.TRYWAIT P1, [R3+URZ+0x120], R8 ;  /* 0x00012008030075a7 */ /* 0x0022a400080211ff */
[----:B--2---:R-:W-:Y:S05]  /*b040*/  @!P1 NANOSLEEP.SYNCS 0x989680 ;  /* 0x009896800000995d */ /* 0x004fea0003900000 */
[----:B------:R-:W2:Y:S02]  /*b050*/  @!P1 SYNCS.PHASECHK.TRANS64 P1, [R3+URZ+0x120], R8 ;  /* 0x00012008030095a7 */ /* 0x000ea400080210ff */
[----:B--2---:R-:W-:Y:S05]  /*b060*/  @!P1 BRA `(.L_x_207) ;  /* 0xfffffffc00f09947 */ /* 0x004fea000383ffff */
[----:B------:R-:W-:Y:S05]  /*b070*/  BRA `(.L_x_208) ;  /* 0xffffffa400987947 */ /* 0x000fea000383ffff */
.L_x_99:
[----:B------:R-:W-:Y:S07]  /*b080*/  MOV R3, UR31 ;  /* 0x0000001f00037c02 */ /* 0x000fee0008000f00 */
.L_x_209:
[----:B-1----:R1:W2:Y:S02]  /*b090*/  SYNCS.PHASECHK.TRANS64.TRYWAIT P1, [R3+URZ+0x128], R8 ;  /* 0x00012808030075a7 */ /* 0x0022a400080211ff */
[----:B--2---:R-:W-:Y:S05]  /*b0a0*/  @!P1 NANOSLEEP.SYNCS 0x989680 ;  /* 0x009896800000995d */ /* 0x004fea0003900000 */
[----:B------:R-:W2:Y:S02]  /*b0b0*/  @!P1 SYNCS.PHASECHK.TRANS64 P1, [R3+URZ+0x128], R8 ;  /* 0x00012808030095a7 */ /* 0x000ea400080210ff */
[----:B--2---:R-:W-:Y:S05]  /*b0c0*/  @!P1 BRA `(.L_x_209) ;  /* 0xfffffffc00f09947 */ /* 0x004fea000383ffff */
[----:B------:R-:W-:Y:S05]  /*b0d0*/  BRA `(.L_x_210) ;  /* 0xffffffa400d07947 */ /* 0x000fea000383ffff */
.L_x_100:
[----:B------:R-:W-:Y:S07]  /*b0e0*/  MOV R3, UR31 ;  /* 0x0000001f00037c02 */ /* 0x000fee0008000f00 */
.L_x_211:
[----:B-1----:R1:W2:Y:S02]  /*b0f0*/  SYNCS.PHASECHK.TRANS64.TRYWAIT P1, [R3+URZ+0x130], R8 ;  /* 0x00013008030075a7 */ /* 0x0022a400080211ff */
[----:B--2---:R-:W-:Y:S05]  /*b100*/  @!P1 NANOSLEEP.SYNCS 0x989680 ;  /* 0x009896800000995d */ /* 0x004fea0003900000 */
[----:B------:R-:W2:Y:S02]  /*b110*/  @!P1 SYNCS.PHASECHK.TRANS64 P1, [R3+URZ+0x130], R8 ;  /* 0x00013008030095a7 */ /* 0x000ea400080210ff */
[----:B--2---:R-:W-:Y:S05]  /*b120*/  @!P1 BRA `(.L_x_211) ;  /* 0xfffffffc00f09947 */ /* 0x004fea000383ffff */
[----:B------:R-:W-:Y:S05]  /*b130*/  BRA `(.L_x_212) ;  /* 0xffffffa800187947 */ /* 0x000fea000383ffff */
.L_x_101:
[----:B------:R-:W-:Y:S07]  /*b140*/  MOV R3, UR31 ;  /* 0x0000001f00037c02 */ /* 0x000fee0008000f00 */
.L_x_213:
[----:B-1----:R1:W2:Y:S02]  /*b150*/  SYNCS.PHASECHK.TRANS64.TRYWAIT P0, [R3+URZ+0x138], R8 ;  /* 0x00013808030075a7 */ /* 0x0022a400080011ff */
[----:B--2---:R-:W-:Y:S05]  /*b160*/  @!P0 NANOSLEEP.SYNCS 0x989680 ;  /* 0x009896800000895d */ /* 0x004fea0003900000 */
[----:B------:R-:W2:Y:S02]  /*b170*/  @!P0 SYNCS.PHASECHK.TRANS64 P0, [R3+URZ+0x138], R8 ;  /* 0x00013808030085a7 */ /* 0x000ea400080010ff */
[----:B--2---:R-:W-:Y:S05]  /*b180*/  @!P0 BRA `(.L_x_213) ;  /* 0xfffffffc00f08947 */ /* 0x004fea000383ffff */
[----:B------:R-:W-:Y:S05]  /*b190*/  BRA `(.L_x_214) ;  /* 0xffffffa800687947 */ /* 0x000fea000383ffff */
.L_x_103:
[----:B-1----:R-:W-:-:S07]  /*b1a0*/  MOV R0, UR31 ;  /* 0x0000001f00007c02 */ /* 0x002fce0008000f00 */
.L_x_215:
[----:B-1----:R1:W2:Y:S02]  /*b1b0*/  SYNCS.PHASECHK.TRANS64.TRYWAIT P0, [R0+URZ+0x120], R3 ;  /* 0x00012003000075a7 */ /* 0x0022a400080011ff */
[----:B--2---:R-:W-:Y:S05]  /*b1c0*/  @!P0 NANOSLEEP.SYNCS 0x989680 ;  /* 0x009896800000895d */ /* 0x004fea0003900000 */
[----:B------:R-:W2:Y:S02]  /*b1d0*/  @!P0 SYNCS.PHASECHK.TRANS64 P0, [R0+URZ+0x120], R3 ;  /* 0x00012003000085a7 */ /* 0x000ea400080010ff */
[----:B--2---:R-:W-:Y:S05]  /*b1e0*/  @!P0 BRA `(.L_x_215) ;  /* 0xfffffffc00f08947 */ /* 0x004fea000383ffff */
[----:B------:R-:W-:Y:S05]  /*b1f0*/  BRA `(.L_x_216) ;  /* 0xffffffa800d47947 */ /* 0x000fea000383ffff */
.L_x_104:
[----:B-1----:R-:W-:-:S07]  /*b200*/  MOV R0, UR31 ;  /* 0x0000001f00007c02 */ /* 0x002fce0008000f00 */
.L_x_217:
[----:B-1----:R1:W2:Y:S02]  /*b210*/  SYNCS.PHASECHK.TRANS64.TRYWAIT P0, [R0+URZ+0x128], R3 ;  /* 0x00012803000075a7 */ /* 0x0022a400080011ff */
[----:B--2---:R-:W-:Y:S05]  /*b220*/  @!P0 NANOSLEEP.SYNCS 0x989680 ;  /* 0x009896800000895d */ /* 0x004fea0003900000 */
[----:B------:R-:W2:Y:S02]  /*b230*/  @!P0 SYNCS.PHASECHK.TRANS64 P0, [R0+URZ+0x128], R3 ;  /* 0x00012803000085a7 */ /* 0x000ea400080010ff */
[----:B--2---:R-:W-:Y:S05]  /*b240*/  @!P0 BRA `(.L_x_217) ;  /* 0xfffffffc00f08947 */ /* 0x004fea000383ffff */
[----:B------:R-:W-:Y:S05]  /*b250*/  BRA `(.L_x_218) ;  /* 0xffffffa800c47947 */ /* 0x000fea000383ffff */
.L_x_105:
[----:B-1----:R-:W-:-:S07]  /*b260*/  MOV R0, UR31 ;  /* 0x0000001f00007c02 */ /* 0x002fce0008000f00 */
.L_x_219:
[----:B-1----:R1:W2:Y:S02]  /*b270*/  SYNCS.PHASECHK.TRANS64.TRYWAIT P0, [R0+URZ+0x130], R3 ;  /* 0x00013003000075a7 */ /* 0x0022a400080011ff */
[----:B--2---:R-:W-:Y:S05]  /*b280*/  @!P0 NANOSLEEP.SYNCS 0x989680 ;  /* 0x009896800000895d */ /* 0x004fea0003900000 */
[----:B------:R-:W2:Y:S02]  /*b290*/  @!P0 SYNCS.PHASECHK.TRANS64 P0, [R0+URZ+0x130], R3 ;  /* 0x00013003000085a7 */ /* 0x000ea400080010ff */
[----:B--2---:R-:W-:Y:S05]  /*b2a0*/  @!P0 BRA `(.L_x_219) ;  /* 0xfffffffc00f08947 */ /* 0x004fea000383ffff */
[----:B------:R-:W-:Y:S05]  /*b2b0*/  BRA `(.L_x_220) ;  /* 0xffffffa800b47947 */ /* 0x000fea000383ffff */
.L_x_107:
[----:B------:R-:W-:Y:S07]  /*b2c0*/  MOV R0, UR49 ;  /* 0x0000003100007c02 */ /* 0x000fee0008000f00 */
.L_x_221:
[----:B-1----:R1:W2:Y:S02]  /*b2d0*/  SYNCS.PHASECHK.TRANS64.TRYWAIT P0, [R0+URZ+0x150], R3 ;  /* 0x00015003000075a7 */ /* 0x0022a400080011ff */
[----:B--2---:R-:W-:Y:S05]  /*b2e0*/  @!P0 NANOSLEEP.SYNCS 0x989680 ;  /* 0x009896800000895d */ /* 0x004fea0003900000 */
[----:B------:R-:W2:Y:S02]  /*b2f0*/  @!P0 SYNCS.PHASECHK.TRANS64 P0, [R0+URZ+0x150], R3 ;  /* 0x00015003000085a7 */ /* 0x000ea400080010ff */
[----:B--2---:R-:W-:Y:S05]  /*b300*/  @!P0 BRA `(.L_x_221) ;  /* 0xfffffffc00f08947 */ /* 0x004fea000383ffff */
[----:B------:R-:W-:Y:S05]  /*b310*/  BRA `(.L_x_222) ;  /* 0xffffffac008c7947 */ /* 0x000fea000383ffff */
.L_x_118:
[----:B-1----:R-:W-:Y:S04]  /*b320*/  MOV R2, UR49 ;  /* 0x0000003100027c02 */ /* 0x002fe80008000f00 */
[----:B------:R1:W2:Y:S03]  /*b330*/  SYNCS.PHASECHK.TRANS64.TRYWAIT P1, [R2+URZ+0x100], R3 ;  /* 0x00010003020075a7 */ /* 0x0002a600080211ff */
[----:B--2---:R-:W-:Y:S05]  /*b340*/  @!P1 NANOSLEEP.SYNCS 0x989680 ;  /* 0x009896800000995d */ /* 0x004fea0003900000 */
[----:B------:R-:W2:Y:S02]  /*b350*/  @!P1 SYNCS.PHASECHK.TRANS64 P1, [R2+URZ+0x100], R3 ;  /* 0x00010003020095a7 */ /* 0x000ea400080210ff */
[----:B--2---:R-:W-:Y:S05]  /*b360*/  @!P1 BRA `(.L_x_118) ;  /* 0xfffffffc00ec9947 */ /* 0x004fea000383ffff */
[----:B------:R-:W-:Y:S05]  /*b370*/  BRA `(.L_x_117) ;  /* 0xffffffbc00587947 */ /* 0x000fea000383ffff */
.L_x_120:
[----:B------:R1:W1:Y:S02]  /*b380*/  SYNCS.PHASECHK.TRANS64.TRYWAIT P0, [R105+URZ+0x160], R0 ;  /* 0x00016000690075a7 */ /* 0x00026400080011ff */
[----:B-1----:R-:W-:Y:S05]  /*b390*/  @!P0 NANOSLEEP.SYNCS 0x989680 ;  /* 0x009896800000895d */ /* 0x002fea0003900000 */
[----:B------:R-:W1:Y:S02]  /*b3a0*/  @!P0 SYNCS.PHASECHK.TRANS64 P0, [R105+URZ+0x160], R0 ;  /* 0x00016000690085a7 */ /* 0x000e6400080010ff */
[----:B-1----:R-:W-:Y:S05]  /*b3b0*/  @!P0 BRA `(.L_x_120) ;  /* 0xfffffffc00f08947 */ /* 0x002fea000383ffff */
[----:B------:R-:W-:Y:S05]  /*b3c0*/  BRA `(.L_x_119) ;  /* 0xffffffbc00807947 */ /* 0x000fea000383ffff */
.L_x_129:
[----:B---3--:R3:W4:Y:S02]  /*b3d0*/  SYNCS.PHASECHK.TRANS64.TRYWAIT P0, [R3+URZ+0x100], R0 ;  /* 0x00010000030075a7 */ /* 0x00872400080011ff */
[----:B----4-:R-:W-:Y:S05]  /*b3e0*/  @!P0 NANOSLEEP.SYNCS 0x989680 ;  /* 0x009896800000895d */ /* 0x010fea0003900000 */
[----:B------:R-:W4:Y:S02]  /*b3f0*/  @!P0 SYNCS.PHASECHK.TRANS64 P0, [R3+URZ+0x100], R0 ;  /* 0x00010000030085a7 */ /* 0x000f2400080010ff */
[----:B----4-:R-:W-:Y:S05]  /*b400*/  @!P0 BRA `(.L_x_129) ;  /* 0xfffffffc00f08947 */ /* 0x010fea000383ffff */
[----:B------:R-:W-:Y:S05]  /*b410*/  BRA `(.L_x_128) ;  /* 0xffffffc800647947 */ /* 0x000fea000383ffff */
.L_x_137:
[----:B-1----:R1:W3:Y:S02]  /*b420*/  SYNCS.PHASECHK.TRANS64.TRYWAIT P0, [R70+URZ+0x100], R5 ;  /* 0x00010005460075a7 */ /* 0x0022e400080011ff */
[----:B---3--:R-:W-:Y:S05]  /*b430*/  @!P0 NANOSLEEP.SYNCS 0x989680 ;  /* 0x009896800000895d */ /* 0x008fea0003900000 */
[----:B------:R-:W3:Y:S02]  /*b440*/  @!P0 SYNCS.PHASECHK.TRANS64 P0, [R70+URZ+0x100], R5 ;  /* 0x00010005460085a7 */ /* 0x000ee400080010ff */
[----:B---3--:R-:W-:Y:S05]  /*b450*/  @!P0 BRA `(.L_x_137) ;  /* 0xfffffffc00f08947 */ /* 0x008fea000383ffff */
[----:B------:R-:W-:Y:S05]  /*b460*/  BRA `(.L_x_136) ;  /* 0xffffffd4006c7947 */ /* 0x000fea000383ffff */
.L_x_145:
[----:B-1----:R1:W4:Y:S02]  /*b470*/  SYNCS.PHASECHK.TRANS64.TRYWAIT P0, [R69+URZ+0x100], R4 ;  /* 0x00010004450075a7 */ /* 0x00232400080011ff */
[----:B----4-:R-:W-:Y:S05]  /*b480*/  @!P0 NANOSLEEP.SYNCS 0x989680 ;  /* 0x009896800000895d */ /* 0x010fea0003900000 */
[----:B------:R-:W4:Y:S02]  /*b490*/  @!P0 SYNCS.PHASECHK.TRANS64 P0, [R69+URZ+0x100], R4 ;  /* 0x00010004450085a7 */ /* 0x000f2400080010ff */
[----:B----4-:R-:W-:Y:S05]  /*b4a0*/  @!P0 BRA `(.L_x_145) ;  /* 0xfffffffc00f08947 */ /* 0x010fea000383ffff */
[----:B------:R-:W-:Y:S05]  /*b4b0*/  BRA `(.L_x_144) ;  /* 0xffffffe000707947 */ /* 0x000fea000383ffff */
        .weak           $__internal_0_$__cuda_sm10x_tcgen05_guardrail_trap_col_being_dealloced_not_returned_by_alloc
        .type           $__internal_0_$__cuda_sm10x_tcgen05_guardrail_trap_col_being_dealloced_not_returned_by_alloc,@function
        .size           $__internal_0_$__cuda_sm10x_tcgen05_guardrail_trap_col_being_dealloced_not_returned_by_alloc,($__internal_1_$__cuda_sm10x_tcgen05_guardrail_trap_phase_invalid_during_alloc - $__internal_0_$__cuda_sm10x_tcgen05_guardrail_trap_col_being_dealloced_not_returned_by_alloc)
$__internal_0_$__cuda_sm10x_tcgen05_guardrail_trap_col_being_dealloced_not_returned_by_alloc:
[----:B------:R-:W-:Y:S05]  /*b4c0*/  BPT.TRAP 0x1 ;  /* 0x000000040000795c */ /* 0x000fea0000300000 */
[----:B------:R-:W-:-:S04]  /*b4d0*/  HFMA2 R3, -RZ, RZ, 0, 0 ;  /* 0x00000000ff037431 */ /* 0x000fc800000001ff */
[----:B------:R-:W-:Y:S05]  /*b4e0*/  RET.REL.NODEC R2 `(_ZN7cutlass13device_kernelINS_4conv6kernel13ConvUniversalINS1_16ConvProblemShapeILNS1_8OperatorE0ELi2EEENS1_10collective14CollectiveConvINS1_47MainloopSm100TmaUmmaWarpSpecializedImplicitGemmILS5_0ELi16ELi2ELi1ELi2EN4cute5tupleIJNSA_1CILi2EEENSC_ILi1EEESE_EEEEENSB_IJNSC_ILi256EEENSC_ILi128EEENSB_IJNSC_ILi32EEEEEEEEENS_6half_tESM_NSA_8TiledMMAINSA_8MMA_AtomIJNSA_26SM100_MMA_F16BF16_2x1SM_SSISM_SM_fLi256ELi128ELNSA_4UMMA5MajorE0ELSR_0ELNSQ_7ScaleInE0ELSS_0EEEEEENSA_6LayoutINSB_IJSE_SE_SE_EEENSB_IJNSC_ILi0EEESX_SX_EEEEENSB_IJNSA_10UnderscoreES10_S10_EEEEENS7_6detail27Sm100ImplicitGemmTileTraitsINSA_25SM100_TMA_2SM_LOAD_IM2COLENSA_14ComposedLayoutINSA_7SwizzleILi2ELi4ELi3EEENSA_18smem_ptr_flag_bitsILi16EEENSV_INSB_IJNSC_ILi8EEESJ_EEENSB_IJSJ_SE_EEEEEEEvEENS14_INSA_18SM100_TMA_2SM_LOADES1F_vEEEENS_8epilogue10collective18CollectiveEpilogueINS1K_23Sm100TmaWarpSpecializedILi4ELi2ELi32ELb1ELb0EEEJNSB_IJSI_SI_SK_EEENSB_IJNSV_ISI_SE_EENSV_ISJ_SE_EEEEESM_NSB_IJNSB_IJlllEEESE_SX_EEESM_S1U_NS1K_6fusion15FusionCallbacksIS1O_NS1V_17LinearCombinationISM_fSM_fLNS_15FloatRoundStyleE2EEES1P_S1S_JEEENSA_5SM1004TMEM4LOAD26SM100_TMEM_LOAD_32dp32b32xENSA_20SM90_TMA_LOAD_IM2COLES1F_NSA_39AutoVectorizingCopyWithAssumedAlignmentILi128EEENSA_21SM90_TMA_STORE_IM2COLES1F_S27_S27_EEEvvEEEEvNT_6ParamsE) ;  /* 0xffffff4802c47950 */ /* 0x000fea0003c3ffff */
        .weak           $__internal_1_$__cuda_sm10x_tcgen05_guardrail_trap_phase_invalid_during_alloc
        .type           $__internal_1_$__cuda_sm10x_tcgen05_guardrail_trap_phase_invalid_during_alloc,@function
        .size           $__internal_1_$__cuda_sm10x_tcgen05_guardrail_trap_phase_invalid_during_alloc,($__internal_2_$__cuda_sm10x_tcgen05_guardrail_trap_unallocated_columns_being_dealloced - $__internal_1_$__cuda_sm10x_tcgen05_guardrail_trap_phase_invalid_during_alloc)
$__internal_1_$__cuda_sm10x_tcgen05_guardrail_trap_phase_invalid_during_alloc:
[----:B------:R-:W-:Y:S05]  /*b4f0*/  BPT.TRAP 0x1 ;  /* 0x000000040000795c */ /* 0x000fea0000300000 */
[----:B------:R-:W-:-:S04]  /*b500*/  MOV R5, 0x0 ;  /* 0x0000000000057802 */ /* 0x000fc80000000f00 */
[----:B------:R-:W-:Y:S05]  /*b510*/  RET.REL.NODEC R4 `(_ZN7cutlass13device_kernelINS_4conv6kernel13ConvUniversalINS1_16ConvProblemShapeILNS1_8OperatorE0ELi2EEENS1_10collective14CollectiveConvINS1_47MainloopSm100TmaUmmaWarpSpecializedImplicitGemmILS5_0ELi16ELi2ELi1ELi2EN4cute5tupleIJNSA_1CILi2EEENSC_ILi1EEESE_EEEEENSB_IJNSC_ILi256EEENSC_ILi128EEENSB_IJNSC_ILi32EEEEEEEEENS_6half_tESM_NSA_8TiledMMAINSA_8MMA_AtomIJNSA_26SM100_MMA_F16BF16_2x1SM_SSISM_SM_fLi256ELi128ELNSA_4UMMA5MajorE0ELSR_0ELNSQ_7ScaleInE0ELSS_0EEEEEENSA_6LayoutINSB_IJSE_SE_SE_EEENSB_IJNSC_ILi0EEESX_SX_EEEEENSB_IJNSA_10UnderscoreES10_S10_EEEEENS7_6detail27Sm100ImplicitGemmTileTraitsINSA_25SM100_TMA_2SM_LOAD_IM2COLENSA_14ComposedLayoutINSA_7SwizzleILi2ELi4ELi3EEENSA_18smem_ptr_flag_bitsILi16EEENSV_INSB_IJNSC_ILi8EEESJ_EEENSB_IJSJ_SE_EEEEEEEvEENS14_INSA_18SM100_TMA_2SM_LOADES1F_vEEEENS_8epilogue10collective18CollectiveEpilogueINS1K_23Sm100TmaWarpSpecializedILi4ELi2ELi32ELb1ELb0EEEJNSB_IJSI_SI_SK_EEENSB_IJNSV_ISI_SE_EENSV_ISJ_SE_EEEEESM_NSB_IJNSB_IJlllEEESE_SX_EEESM_S1U_NS1K_6fusion15FusionCallbacksIS1O_NS1V_17LinearCombinationISM_fSM_fLNS_15FloatRoundStyleE2EEES1P_S1S_JEEENSA_5SM1004TMEM4LOAD26SM100_TMEM_LOAD_32dp32b32xENSA_20SM90_TMA_LOAD_IM2COLES1F_NSA_39AutoVectorizingCopyWithAssumedAlignmentILi128EEENSA_21SM90_TMA_STORE_IM2COLES1F_S27_S27_EEEvvEEEEvNT_6ParamsE) ;  /* 0xffffff4804b87950 */ /* 0x000fea0003c3ffff */
        .weak           $__internal_2_$__cuda_sm10x_tcgen05_guardrail_trap_unallocated_columns_being_dealloced
        .type           $__internal_2_$__cuda_sm10x_tcgen05_guardrail_trap_unallocated_columns_being_dealloced,@function
        .size           $__internal_2_$__cuda_sm10x_tcgen05_guardrail_trap_unallocated_columns_being_dealloced,(.L_x_224 - $__internal_2_$__cuda_sm10x_tcgen05_guardrail_trap_unallocated_columns_being_dealloced)
$__internal_2_$__cuda_sm10x_tcgen05_guardrail_trap_unallocated_columns_being_dealloced:
[----:B------:R-:W-:Y:S05]  /*b520*/  BPT.TRAP 0x1 ;  /* 0x000000040000795c */ /* 0x000fea0000300000 */
[----:B------:R-:W-:-:S04]  /*b530*/  HFMA2 R3, -RZ, RZ, 0, 0 ;  /* 0x00000000ff037431 */ /* 0x000fc800000001ff */
[----:B------:R-:W-:Y:S05]  /*b540*/  RET.REL.NODEC R2 `(_ZN7cutlass13device_kernelINS_4conv6kernel13ConvUniversalINS1_16ConvProblemShapeILNS1_8OperatorE0ELi2EEENS1_10collective14CollectiveConvINS1_47MainloopSm100TmaUmmaWarpSpecializedImplicitGemmILS5_0ELi16ELi2ELi1ELi2EN4cute5tupleIJNSA_1CILi2EEENSC_ILi1EEESE_EEEEENSB_IJNSC_ILi256EEENSC_ILi128EEENSB_IJNSC_ILi32EEEEEEEEENS_6half_tESM_NSA_8TiledMMAINSA_8MMA_AtomIJNSA_26SM100_MMA_F16BF16_2x1SM_SSISM_SM_fLi256ELi128ELNSA_4UMMA5MajorE0ELSR_0ELNSQ_7ScaleInE0ELSS_0EEEEEENSA_6LayoutINSB_IJSE_SE_SE_EEENSB_IJNSC_ILi0EEESX_SX_EEEEENSB_IJNSA_10UnderscoreES10_S10_EEEEENS7_6detail27Sm100ImplicitGemmTileTraitsINSA_25SM100_TMA_2SM_LOAD_IM2COLENSA_14ComposedLayoutINSA_7SwizzleILi2ELi4ELi3EEENSA_18smem_ptr_flag_bitsILi16EEENSV_INSB_IJNSC_ILi8EEESJ_EEENSB_IJSJ_SE_EEEEEEEvEENS14_INSA_18SM100_TMA_2SM_LOADES1F_vEEEENS_8epilogue10collective18CollectiveEpilogueINS1K_23Sm100TmaWarpSpecializedILi4ELi2ELi32ELb1ELb0EEEJNSB_IJSI_SI_SK_EEENSB_IJNSV_ISI_SE_EENSV_ISJ_SE_EEEEESM_NSB_IJNSB_IJlllEEESE_SX_EEESM_S1U_NS1K_6fusion15FusionCallbacksIS1O_NS1V_17LinearCombinationISM_fSM_fLNS_15FloatRoundStyleE2EEES1P_S1S_JEEENSA_5SM1004TMEM4LOAD26SM100_TMEM_LOAD_32dp32b32xENSA_20SM90_TMA_LOAD_IM2COLES1F_NSA_39AutoVectorizingCopyWithAssumedAlignmentILi128EEENSA_21SM90_TMA_STORE_IM2COLES1F_S27_S27_EEEvvEEEEvNT_6ParamsE) ;  /* 0xffffff4802ac7950 */ /* 0x000fea0003c3ffff */
.L_x_223:
[----:B------:R-:W-:-:S00]  /*b550*/  BRA `(.L_x_223) ;  /* 0xfffffffc00fc7947 */ /* 0x000fc0000383ffff */
[----:B------:R-:W-:-:S00]  /*b560*/  NOP ;  /* 0x0000000000007918 */ /* 0x000fc00000000000 */
        /* <DEDUP_REMOVED lines=9> */
.L_x_224:


//--------------------- .nv.global.init           --------------------------
	.section	.nv.global.init,"aw",@progbits
.nv.global.init:
	.type		$str$29,@object
	.size		$str$29,($str$30 - $str$29)
$str$29:
        /*0000*/ 	.byte	0x28, 0x61, 0x64, 0x64, 0x72, 0x65, 0x73, 0x73, 0x20, 0x26, 0x20, 0x6d, 0x61, 0x73, 0x6b, 0x29
        /*0010*/ 	.byte	0x20, 0x3d, 0x3d, 0x20, 0x30, 0x00
	.type		$str$30,@object
	.size		$str$30,($str$28 - $str$30)
$str$30:
        /*0016*/ 	.byte	0x2f, 0x74, 0x6d, 0x70, 0x2f, 0x63, 0x75, 0x74, 0x6c, 0x61, 0x73, 0x73, 0x5f, 0x73, 0x77, 0x65
        /*0026*/ 	.byte	0x65, 0x70, 0x5f, 0x73, 0x72, 0x63, 0x2f, 0x69, 0x6e, 0x63, 0x6c, 0x75, 0x64, 0x65, 0x2f, 0x63
        /*0036*/ 	.byte	0x75, 0x74, 0x65, 0x2f, 0x70, 0x6f, 0x69, 0x6e, 0x74, 0x65, 0x72, 0x5f, 0x66, 0x6c, 0x61, 0x67
        /*0046*/ 	.byte	0x67, 0x65, 0x64, 0x2e, 0x68, 0x70, 0x70, 0x00
	.type		$str$28,@object
	.size		$str$28,($str$27 - $str$28)
$str$28:
        /*004e*/ 	.byte	0x2f, 0x74, 0x6d, 0x70, 0x2f, 0x63, 0x75, 0x74, 0x6c, 0x61, 0x73, 0x73, 0x5f, 0x73, 0x77, 0x65
        /*005e*/ 	.byte	0x65, 0x70, 0x5f, 0x73, 0x72, 0x63, 0x2f, 0x69, 0x6e, 0x63, 0x6c, 0x75, 0x64, 0x65, 0x2f, 0x63
        /*006e*/ 	.byte	0x75, 0x74, 0x65, 0x2f, 0x61, 0x74, 0x6f, 0x6d, 0x2f, 0x63, 0x6f, 0x70, 0x79, 0x5f, 0x74, 0x72
        /*007e*/ 	.byte	0x61, 0x69, 0x74, 0x73, 0x5f, 0x73, 0x6d, 0x31, 0x30, 0x30, 0x2e, 0x68, 0x70, 0x70, 0x00
	.type		$str$27,@object
	.size		$str$27,(__unnamed_1 - $str$27)
$str$27:
        /*008d*/ 	.byte	0x28, 0x28, 0x75, 0x69, 0x6e, 0x74, 0x33, 0x32, 0x5f, 0x74, 0x28, 0x74, 0x68, 0x72, 0x65, 0x61
        /*009d*/ 	.byte	0x64, 0x49, 0x64, 0x78, 0x2e, 0x78, 0x29, 0x20, 0x2f, 0x20, 0x33, 0x32, 0x29, 0x20, 0x25, 0x20
        /*00ad*/ 	.byte	0x34, 0x29, 0x20, 0x3d, 0x3d, 0x20, 0x28, 0x28, 0x28, 0x74, 0x6d, 0x65, 0x6d, 0x5f, 0x61, 0x64
        /*00bd*/ 	.byte	0x64, 0x72, 0x20, 0x3e, 0x3e, 0x20, 0x31, 0x36, 0x29, 0x20, 0x2f, 0x20, 0x33, 0x32, 0x29, 0x20
        /*00cd*/ 	.byte	0x25, 0x20, 0x34, 0x29, 0x00
	.type		__unnamed_1,@object
	.size		__unnamed_1,(__unnamed_2 - __unnamed_1)
__unnamed_1:
        /*00d2*/ 	.byte	0x61, 0x75, 0x74, 0x6f, 0x20, 0x63, 0x75, 0x74, 0x65, 0x3a, 0x3a, 0x61, 0x73, 0x5f, 0x70, 0x6f
        /* <DEDUP_REMOVED lines=24> */
        /*0262*/ 	.byte	0x3e, 0x3e, 0x3e, 0x3e, 0x5d, 0x00
	.type		__unnamed_2,@object
	.size		__unnamed_2,(.L_2 - __unnamed_2)
__unnamed_2:
        /* <DEDUP_REMOVED lines=42> */
        /*0508*/ 	.byte	0x3e, 0x3e, 0x5d, 0x00
.L_2:


//--------------------- .nv.shared._ZN7cutlass13device_kernelINS_4conv6kernel13ConvUniversalINS1_16ConvProblemShapeILNS1_8OperatorE0ELi2EEENS1_10collective14CollectiveConvINS1_47MainloopSm100TmaUmmaWarpSpecializedImplicitGemmILS5_0ELi16ELi2ELi1ELi2EN4cute5tupleIJNSA_1CILi2EEENSC_ILi1EEESE_EEEEENSB_IJNSC_ILi256EEENSC_ILi128EEENSB_IJNSC_ILi32EEEEEEEEENS_6half_tESM_NSA_8TiledMMAINSA_8MMA_AtomIJNSA_26SM100_MMA_F16BF16_2x1SM_SSISM_SM_fLi256ELi128ELNSA_4UMMA5MajorE0ELSR_0ELNSQ_7ScaleInE0ELSS_0EEEEEENSA_6LayoutINSB_IJSE_SE_SE_EEENSB_IJNSC_ILi0EEESX_SX_EEEEENSB_IJNSA_10UnderscoreES10_S10_EEEEENS7_6detail27Sm100ImplicitGemmTileTraitsINSA_25SM100_TMA_2SM_LOAD_IM2COLENSA_14ComposedLayoutINSA_7SwizzleILi2ELi4ELi3EEENSA_18smem_ptr_flag_bitsILi16EEENSV_INSB_IJNSC_ILi8EEESJ_EEENSB_IJSJ_SE_EEEEEEEvEENS14_INSA_18SM100_TMA_2SM_LOADES1F_vEEEENS_8epilogue10collective18CollectiveEpilogueINS1K_23Sm100TmaWarpSpecializedILi4ELi2ELi32ELb1ELb0EEEJNSB_IJSI_SI_SK_EEENSB_IJNSV_ISI_SE_EENSV_ISJ_SE_EEEEESM_NSB_IJNSB_IJlllEEESE_SX_EEESM_S1U_NS1K_6fusion15FusionCallbacksIS1O_NS1V_17LinearCombinationISM_fSM_fLNS_15FloatRoundStyleE2EEES1P_S1S_JEEENSA_5SM1004TMEM4LOAD26SM100_TMEM_LOAD_32dp32b32xENSA_20SM90_TMA_LOAD_IM2COLES1F_NSA_39AutoVectorizingCopyWithAssumedAlignmentILi128EEENSA_21SM90_TMA_STORE_IM2COLES1F_S27_S27_EEEvvEEEEvNT_6ParamsE --------------------------
	.section	.nv.shared._ZN7cutlass13device_kernelINS_4conv6kernel13ConvUniversalINS1_16ConvProblemShapeILNS1_8OperatorE0ELi2EEENS1_10collective14CollectiveConvINS1_47MainloopSm100TmaUmmaWarpSpecializedImplicitGemmILS5_0ELi16ELi2ELi1ELi2EN4cute5tupleIJNSA_1CILi2EEENSC_ILi1EEESE_EEEEENSB_IJNSC_ILi256EEENSC_ILi128EEENSB_IJNSC_ILi32EEEEEEEEENS_6half_tESM_NSA_8TiledMMAINSA_8MMA_AtomIJNSA_26SM100_MMA_F16BF16_2x1SM_SSISM_SM_fLi256ELi128ELNSA_4UMMA5MajorE0ELSR_0ELNSQ_7ScaleInE0ELSS_0EEEEEENSA_6LayoutINSB_IJSE_SE_SE_EEENSB_IJNSC_ILi0EEESX_SX_EEEEENSB_IJNSA_10UnderscoreES10_S10_EEEEENS7_6detail27Sm100ImplicitGemmTileTraitsINSA_25SM100_TMA_2SM_LOAD_IM2COLENSA_14ComposedLayoutINSA_7SwizzleILi2ELi4ELi3EEENSA_18smem_ptr_flag_bitsILi16EEENSV_INSB_IJNSC_ILi8EEESJ_EEENSB_IJSJ_SE_EEEEEEEvEENS14_INSA_18SM100_TMA_2SM_LOADES1F_vEEEENS_8epilogue10collective18CollectiveEpilogueINS1K_23Sm100TmaWarpSpecializedILi4ELi2ELi32ELb1ELb0EEEJNSB_IJSI_SI_SK_EEENSB_IJNSV_ISI_SE_EENSV_ISJ_SE_EEEEESM_NSB_IJNSB_IJlllEEESE_SX_EEESM_S1U_NS1K_6fusion15FusionCallbacksIS1O_NS1V_17LinearCombinationISM_fSM_fLNS_15FloatRoundStyleE2EEES1P_S1S_JEEENSA_5SM1004TMEM4LOAD26SM100_TMEM_LOAD_32dp32b32xENSA_20SM90_TMA_LOAD_IM2COLES1F_NSA_39AutoVectorizingCopyWithAssumedAlignmentILi128EEENSA_21SM90_TMA_STORE_IM2COLES1F_S27_S27_EEEvvEEEEvNT_6ParamsE,"aw",@nobits
	.sectionflags	@""
	.align	16
	.zero		1024


//--------------------- .nv.shared.reserved.0     --------------------------
	.section	.nv.shared.reserved.0,"aw",@nobits
	.weak		__nv_reservedSMEM_offset_0_alias
	.size		__nv_reservedSMEM_offset_0_alias, 0, 64
	.other		__nv_reservedSMEM_offset_0_alias,@"STO_CUDA_RESERVED_SHARED STV_DEFAULT"
__nv_reservedSMEM_offset_0_alias:
	.zero		0
.nv.shared.reserved.0:
	.zero		64
	.weak		__nv_reservedSMEM_tcgen05_partition
	.type		__nv_reservedSMEM_tcgen05_partition,@object
	.size		__nv_reservedSMEM_tcgen05_partition,(.L_0 - __nv_reservedSMEM_tcgen05_partition)
__nv_reservedSMEM_tcgen05_partition:
	.zero		32
.L_0:


//--------------------- .nv.global                --------------------------
	.section	.nv.global,"aw",@nobits
.nv.global:
	.type		_ZN39_INTERNAL_077f97b2_4_k_cu_a9f6c906_32194cute1_E,@object
	.size		_ZN39_INTERNAL_077f97b2_4_k_cu_a9f6c906_32194cute1_E,(_ZN39_INTERNAL_077f97b2_4_k_cu_a9f6c906_32194cuda3std3__45__cpo6cbeginE - _ZN39_INTERNAL_077f97b2_4_k_cu_a9f6c906_32194cute1_E)
_ZN39_INTERNAL_077f97b2_4_k_cu_a9f6c906_32194cute1_E:
	.zero		1
	.type		_ZN39_INTERNAL_077f97b2_4_k_cu_a9f6c906_32194cuda3std3__45__cpo6cbeginE,@object
	.size		_ZN39_INTERNAL_077f97b2_4_k_cu_a9f6c906_32194cuda3std3__45__cpo6cbeginE,(_ZN39_INTERNAL_077f97b2_4_k_cu_a9f6c906_32194cuda3std3__48in_placeE - _ZN39_INTERNAL_077f97b2_4_k_cu_a9f6c906_32194cuda3std3__45__cpo6cbeginE)
_ZN39_INTERNAL_077f97b2_4_k_cu_a9f6c906_32194cuda3std3__45__cpo6cbeginE:
	.zero		1
	.type		_ZN39_INTERNAL_077f97b2_4_k_cu_a9f6c906_32194cuda3std3__48in_placeE,@object
	.size		_ZN39_INTERNAL_077f97b2_4_k_cu_a9f6c906_32194cuda3std3__48in_placeE,(_ZN39_INTERNAL_077f97b2_4_k_cu_a9f6c906_32194cuda3std6ranges3__45__cpo9iter_moveE - _ZN39_INTERNAL_077f97b2_4_k_cu_a9f6c906_32194cuda3std3__48in_placeE)
_ZN39_INTERNAL_077f97b2_4_k_cu_a9f6c906_32194cuda3std3__48in_placeE:
	.zero		1
	.type		_ZN39_INTERNAL_077f97b2_4_k_cu_a9f6c906_32194cuda3std6ranges3__45__cpo9iter_moveE,@object
	.size		_ZN39_INTERNAL_077f97b2_4_k_cu_a9f6c906_32194cuda3std6ranges3__45__cpo9iter_moveE,(_ZN39_INTERNAL_077f97b2_4_k_cu_a9f6c906_32194cuda3std3__45__cpo5beginE - _ZN39_INTERNAL_077f97b2_4_k_cu_a9f6c906_32194cuda3std6ranges3__45__cpo9iter_moveE)
_ZN39_INTERNAL_077f97b2_4_k_cu_a9f6c906_32194cuda3std6ranges3__45__cpo9iter_moveE:
	.zero		1
	.type		_ZN39_INTERNAL_077f97b2_4_k_cu_a9f6c906_32194cuda3std3__45__cpo5beginE,@object
	.size		_ZN39_INTERNAL_077f97b2_4_k_cu_a9f6c906_32194cuda3std3__45__cpo5beginE,(_ZN39_INTERNAL_077f97b2_4_k_cu_a9f6c906_32194cuda3std3__441_GLOBAL__N__077f97b2_4_k_cu_a9f6c906_32196ignoreE - _ZN39_INTERNAL_077f97b2_4_k_cu_a9f6c906_32194cuda3std3__45__cpo5beginE)
_ZN39_INTERNAL_077f97b2_4_k_cu_a9f6c906_32194cuda3std3__45__cpo5beginE:
	.zero		1
	.type		_ZN39_INTERNAL_077f97b2_4_k_cu_a9f6c906_32194cuda3std3__441_GLOBAL__N__077f97b2_4_k_cu_a9f6c906_32196ignoreE,@object
	.size		_ZN39_INTERNAL_077f97b2_4_k_cu_a9f6c906_32194cuda3std3__441_GLOBAL__N__077f97b2_4_k_cu_a9f6c906_32196ignoreE,(_ZN39_INTERNAL_077f97b2_4_k_cu_a9f6c906_32194cute7productE - _ZN39_INTERNAL_077f97b2_4_k_cu_a9f6c906_32194cuda3std3__441_GLOBAL__N__077f97b2_4_k_cu_a9f6c906_32196ignoreE)
_ZN39_INTERNAL_077f97b2_4_k_cu_a9f6c906_32194cuda3std3__441_GLOBAL__N__077f97b2_4_k_cu_a9f6c906_32196ignoreE:
	.zero		1
	.type		_ZN39_INTERNAL_077f97b2_4_k_cu_a9f6c906_32194cute7productE,@object
	.size		_ZN39_INTERNAL_077f97b2_4_k_cu_a9f6c906_32194cute7productE,(_ZN39_INTERNAL_077f97b2_4_k_cu_a9f6c906_32194cuda3std3__45__cpo3endE - _ZN39_INTERNAL_077f97b2_4_k_cu_a9f6c906_32194cute7productE)
_ZN39_INTERNAL_077f97b2_4_k_cu_a9f6c906_32194cute7productE:
	.zero		1
	.type		_ZN39_INTERNAL_077f97b2_4_k_cu_a9f6c906_32194cuda3std3__45__cpo3endE,@object
	.size		_ZN39_INTERNAL_077f97b2_4_k_cu_a9f6c906_32194cuda3std3__45__cpo3endE,(_ZN39_INTERNAL_077f97b2_4_k_cu_a9f6c906_32194cuda3std3__419piecewise_constructE - _ZN39_INTERNAL_077f97b2_4_k_cu_a9f6c906_32194cuda3std3__45__cpo3endE)
_ZN39_INTERNAL_077f97b2_4_k_cu_a9f6c906_32194cuda3std3__45__cpo3endE:
	.zero		1
	.type		_ZN39_INTERNAL_077f97b2_4_k_cu_a9f6c906_32194cuda3std3__419piecewise_constructE,@object
	.size		_ZN39_INTERNAL_077f97b2_4_k_cu_a9f6c906_32194cuda3std3__419piecewise_constructE,(_ZN39_INTERNAL_077f97b2_4_k_cu_a9f6c906_32194cuda3std3__45__cpo4cendE - _ZN39_INTERNAL_077f97b2_4_k_cu_a9f6c906_32194cuda3std3__419piecewise_constructE)
_ZN39_INTERNAL_077f97b2_4_k_cu_a9f6c906_32194cuda3std3__419piecewise_constructE:
	.zero		1
	.type		_ZN39_INTERNAL_077f97b2_4_k_cu_a9f6c906_32194cuda3std3__45__cpo4cendE,@object
	.size		_ZN39_INTERNAL_077f97b2_4_k_cu_a9f6c906_32194cuda3std3__45__cpo4cendE,(_ZN39_INTERNAL_077f97b2_4_k_cu_a9f6c906_32194cuda3std6ranges3__45__cpo4swapE - _ZN39_INTERNAL_077f97b2_4_k_cu_a9f6c906_32194cuda3std3__45__cpo4cendE)
_ZN39_INTERNAL_077f97b2_4_k_cu_a9f6c906_32194cuda3std3__45__cpo4cendE:
	.zero		1
	.type		_ZN39_INTERNAL_077f97b2_4_k_cu_a9f6c906_32194cuda3std6ranges3__45__cpo4swapE,@object
	.size		_ZN39_INTERNAL_077f97b2_4_k_cu_a9f6c906_32194cuda3std6ranges3__45__cpo4swapE,(.L_10 - _ZN39_INTERNAL_077f97b2_4_k_cu_a9f6c906_32194cuda3std6ranges3__45__cpo4swapE)
_ZN39_INTERNAL_077f97b2_4_k_cu_a9f6c906_32194cuda3std6ranges3__45__cpo4swapE:
	.zero		1
.L_10:


//--------------------- .nv.constant0._ZN7cutlass13device_kernelINS_4conv6kernel13ConvUniversalINS1_16ConvProblemShapeILNS1_8OperatorE0ELi2EEENS1_10collective14CollectiveConvINS1_47MainloopSm100TmaUmmaWarpSpecializedImplicitGemmILS5_0ELi16ELi2ELi1ELi2EN4cute5tupleIJNSA_1CILi2EEENSC_ILi1EEESE_EEEEENSB_IJNSC_ILi256EEENSC_ILi128EEENSB_IJNSC_ILi32EEEEEEEEENS_6half_tESM_NSA_8TiledMMAINSA_8MMA_AtomIJNSA_26SM100_MMA_F16BF16_2x1SM_SSISM_SM_fLi256ELi128ELNSA_4UMMA5MajorE0ELSR_0ELNSQ_7ScaleInE0ELSS_0EEEEEENSA_6LayoutINSB_IJSE_SE_SE_EEENSB_IJNSC_ILi0EEESX_SX_EEEEENSB_IJNSA_10UnderscoreES10_S10_EEEEENS7_6detail27Sm100ImplicitGemmTileTraitsINSA_25SM100_TMA_2SM_LOAD_IM2COLENSA_14ComposedLayoutINSA_7SwizzleILi2ELi4ELi3EEENSA_18smem_ptr_flag_bitsILi16EEENSV_INSB_IJNSC_ILi8EEESJ_EEENSB_IJSJ_SE_EEEEEEEvEENS14_INSA_18SM100_TMA_2SM_LOADES1F_vEEEENS_8epilogue10collective18CollectiveEpilogueINS1K_23Sm100TmaWarpSpecializedILi4ELi2ELi32ELb1ELb0EEEJNSB_IJSI_SI_SK_EEENSB_IJNSV_ISI_SE_EENSV_ISJ_SE_EEEEESM_NSB_IJNSB_IJlllEEESE_SX_EEESM_S1U_NS1K_6fusion15FusionCallbacksIS1O_NS1V_17LinearCombinationISM_fSM_fLNS_15FloatRoundStyleE2EEES1P_S1S_JEEENSA_5SM1004TMEM4LOAD26SM100_TMEM_LOAD_32dp32b32xENSA_20SM90_TMA_LOAD_IM2COLES1F_NSA_39AutoVectorizingCopyWithAssumedAlignmentILi128EEENSA_21SM90_TMA_STORE_IM2COLES1F_S27_S27_EEEvvEEEEvNT_6ParamsE --------------------------
	.section	.nv.constant0._ZN7cutlass13device_kernelINS_4conv6kernel13ConvUniversalINS1_16ConvProblemShapeILNS1_8OperatorE0ELi2EEENS1_10collective14CollectiveConvINS1_47MainloopSm100TmaUmmaWarpSpecializedImplicitGemmILS5_0ELi16ELi2ELi1ELi2EN4cute5tupleIJNSA_1CILi2EEENSC_ILi1EEESE_EEEEENSB_IJNSC_ILi256EEENSC_ILi128EEENSB_IJNSC_ILi32EEEEEEEEENS_6half_tESM_NSA_8TiledMMAINSA_8MMA_AtomIJNSA_26SM100_MMA_F16BF16_2x1SM_SSISM_SM_fLi256ELi128ELNSA_4UMMA5MajorE0ELSR_0ELNSQ_7ScaleInE0ELSS_0EEEEEENSA_6LayoutINSB_IJSE_SE_SE_EEENSB_IJNSC_ILi0EEESX_SX_EEEEENSB_IJNSA_10UnderscoreES10_S10_EEEEENS7_6detail27Sm100ImplicitGemmTileTraitsINSA_25SM100_TMA_2SM_LOAD_IM2COLENSA_14ComposedLayoutINSA_7SwizzleILi2ELi4ELi3EEENSA_18smem_ptr_flag_bitsILi16EEENSV_INSB_IJNSC_ILi8EEESJ_EEENSB_IJSJ_SE_EEEEEEEvEENS14_INSA_18SM100_TMA_2SM_LOADES1F_vEEEENS_8epilogue10collective18CollectiveEpilogueINS1K_23Sm100TmaWarpSpecializedILi4ELi2ELi32ELb1ELb0EEEJNSB_IJSI_SI_SK_EEENSB_IJNSV_ISI_SE_EENSV_ISJ_SE_EEEEESM_NSB_IJNSB_IJlllEEESE_SX_EEESM_S1U_NS1K_6fusion15FusionCallbacksIS1O_NS1V_17LinearCombinationISM_fSM_fLNS_15FloatRoundStyleE2EEES1P_S1S_JEEENSA_5SM1004TMEM4LOAD26SM100_TMEM_LOAD_32dp32b32xENSA_20SM90_TMA_LOAD_IM2COLES1F_NSA_39AutoVectorizingCopyWithAssumedAlignmentILi128EEENSA_21SM90_TMA_STORE_IM2COLES1F_S27_S27_EEEvvEEEEvNT_6ParamsE,"a",@progbits
	.sectionflags	@""
	.align	4
.nv.constant0._ZN7cutlass13device_kernelINS_4conv6kernel13ConvUniversalINS1_16ConvProblemShapeILNS1_8OperatorE0ELi2EEENS1_10collective14CollectiveConvINS1_47MainloopSm100TmaUmmaWarpSpecializedImplicitGemmILS5_0ELi16ELi2ELi1ELi2EN4cute5tupleIJNSA_1CILi2EEENSC_ILi1EEESE_EEEEENSB_IJNSC_ILi256EEENSC_ILi128EEENSB_IJNSC_ILi32EEEEEEEEENS_6half_tESM_NSA_8TiledMMAINSA_8MMA_AtomIJNSA_26SM100_MMA_F16BF16_2x1SM_SSISM_SM_fLi256ELi128ELNSA_4UMMA5MajorE0ELSR_0ELNSQ_7ScaleInE0ELSS_0EEEEEENSA_6LayoutINSB_IJSE_SE_SE_EEENSB_IJNSC_ILi0EEESX_SX_EEEEENSB_IJNSA_10UnderscoreES10_S10_EEEEENS7_6detail27Sm100ImplicitGemmTileTraitsINSA_25SM100_TMA_2SM_LOAD_IM2COLENSA_14ComposedLayoutINSA_7SwizzleILi2ELi4ELi3EEENSA_18smem_ptr_flag_bitsILi16EEENSV_INSB_IJNSC_ILi8EEESJ_EEENSB_IJSJ_SE_EEEEEEEvEENS14_INSA_18SM100_TMA_2SM_LOADES1F_vEEEENS_8epilogue10collective18CollectiveEpilogueINS1K_23Sm100TmaWarpSpecializedILi4ELi2ELi32ELb1ELb0EEEJNSB_IJSI_SI_SK_EEENSB_IJNSV_ISI_SE_EENSV_ISJ_SE_EEEEESM_NSB_IJNSB_IJlllEEESE_SX_EEESM_S1U_NS1K_6fusion15FusionCallbacksIS1O_NS1V_17LinearCombinationISM_fSM_fLNS_15FloatRoundStyleE2EEES1P_S1S_JEEENSA_5SM1004TMEM4LOAD26SM100_TMEM_LOAD_32dp32b32xENSA_20SM90_TMA_LOAD_IM2COLES1F_NSA_39AutoVectorizingCopyWithAssumedAlignmentILi128EEENSA_21SM90_TMA_STORE_IM2COLES1F_S27_S27_EEEvvEEEEvNT_6ParamsE:
	.zero		2944


//--------------------- SYMBOLS --------------------------

	.type		.nv.reservedSmem.offset0,@object
	.size		.nv.reservedSmem.offset0,0x4
	.type		.nv.reservedSmem.cap,@object
	.size		.nv.reservedSmem.cap,0x4
	.type		__assertfail,@function
